	.headerflags	@"EF_CUDA_TEXMODE_UNIFIED EF_CUDA_64BIT_ADDRESS EF_CUDA_SM89 EF_CUDA_VIRTUAL_SM(EF_CUDA_SM89)"
	.elftype	@"ET_EXEC"


//--------------------- .nv.info                  --------------------------
	.section	.nv.info,"",@"SHT_CUDA_INFO"
	.align	4


	//----- nvinfo : EIATTR_REGCOUNT
	.align		4
        /*0000*/ 	.byte	0x04, 0x2f
        /*0002*/ 	.short	(.L_2 - .L_1)
	.align		4
.L_1:
        /*0004*/ 	.word	index@(triton__0d1d2de3de)
        /*0008*/ 	.word	0x00000027


	//----- nvinfo : EIATTR_MAX_STACK_SIZE
	.align		4
.L_2:
        /*000c*/ 	.byte	0x04, 0x23
        /*000e*/ 	.short	(.L_4 - .L_3)
	.align		4
.L_3:
        /*0010*/ 	.word	index@(triton__0d1d2de3de)
        /*0014*/ 	.word	0x00000000


	//----- nvinfo : EIATTR_MIN_STACK_SIZE
	.align		4
.L_4:
        /*0018*/ 	.byte	0x04, 0x12
        /*001a*/ 	.short	(.L_6 - .L_5)
	.align		4
.L_5:
        /*001c*/ 	.word	index@(triton__0d1d2de3de)
        /*0020*/ 	.word	0x00000000


	//----- nvinfo : EIATTR_FRAME_SIZE
	.align		4
.L_6:
        /*0024*/ 	.byte	0x04, 0x11
        /*0026*/ 	.short	(.L_8 - .L_7)
	.align		4
.L_7:
        /*0028*/ 	.word	index@(triton__0d1d2de3de)
        /*002c*/ 	.word	0x00000000
.L_8:


//--------------------- .nv.info.triton__0d1d2de3de --------------------------
	.section	.nv.info.triton__0d1d2de3de,"",@"SHT_CUDA_INFO"
	.align	4


	//----- nvinfo : EIATTR_CUDA_API_VERSION
	.align		4
        /*0000*/ 	.byte	0x04, 0x37
        /*0002*/ 	.short	(.L_10 - .L_9)
.L_9:
        /*0004*/ 	.word	0x0000007b


	//----- nvinfo : EIATTR_PARAM_CBANK
	.align		4
.L_10:
        /*0008*/ 	.byte	0x04, 0x0a
        /*000a*/ 	.short	(.L_12 - .L_11)
	.align		4
.L_11:
        /*000c*/ 	.word	index@(.nv.constant0.triton__0d1d2de3de)
        /*0010*/ 	.short	0x0160
        /*0012*/ 	.short	0x0020


	//----- nvinfo : EIATTR_CBANK_PARAM_SIZE
	.align		4
.L_12:
        /*0014*/ 	.byte	0x03, 0x19
        /*0016*/ 	.short	0x0020


	//----- nvinfo : EIATTR_KPARAM_INFO
	.align		4
        /*0018*/ 	.byte	0x04, 0x17
        /*001a*/ 	.short	(.L_14 - .L_13)
.L_13:
        /*001c*/ 	.word	0x00000000
        /*0020*/ 	.short	0x0003
        /*0022*/ 	.short	0x0018
        /*0024*/ 	.byte	0x00, 0xf0, 0x21, 0x00


	//----- nvinfo : EIATTR_KPARAM_INFO
	.align		4
.L_14:
        /*0028*/ 	.byte	0x04, 0x17
        /*002a*/ 	.short	(.L_16 - .L_15)
.L_15:
        /*002c*/ 	.word	0x00000000
        /*0030*/ 	.short	0x0002
        /*0032*/ 	.short	0x0010
        /*0034*/ 	.byte	0x00, 0xf0, 0x21, 0x00


	//----- nvinfo : EIATTR_KPARAM_INFO
	.align		4
.L_16:
        /*0038*/ 	.byte	0x04, 0x17
        /*003a*/ 	.short	(.L_18 - .L_17)
.L_17:
        /*003c*/ 	.word	0x00000000
        /*0040*/ 	.short	0x0001
        /*0042*/ 	.short	0x0008
        /*0044*/ 	.byte	0x00, 0xf0, 0x21, 0x00


	//----- nvinfo : EIATTR_KPARAM_INFO
	.align		4
.L_18:
        /*0048*/ 	.byte	0x04, 0x17
        /*004a*/ 	.short	(.L_20 - .L_19)
.L_19:
        /*004c*/ 	.word	0x00000000
        /*0050*/ 	.short	0x0000
        /*0052*/ 	.short	0x0000
        /*0054*/ 	.byte	0x00, 0xf0, 0x21, 0x00


	//----- nvinfo : EIATTR_MAXREG_COUNT
	.align		4
.L_20:
        /*0058*/ 	.byte	0x03, 0x1b
        /*005a*/ 	.short	0x00ff


	//----- nvinfo : EIATTR_COOP_GROUP_MASK_REGIDS
	.align		4
        /*005c*/ 	.byte	0x04, 0x29
        /*005e*/ 	.short	(.L_22 - .L_21)


	//   ....[0]....
.L_21:
        /*0060*/ 	.word	0xffffffff


	//   ....[1]....
        /*0064*/ 	.word	0xffffffff


	//   ....[2]....
        /*0068*/ 	.word	0xffffffff


	//   ....[3]....
        /*006c*/ 	.word	0xffffffff


	//   ....[4]....
        /*0070*/ 	.word	0xffffffff


	//   ....[5]....
        /*0074*/ 	.word	0xffffffff


	//   ....[6]....
        /*0078*/ 	.word	0xffffffff


	//   ....[7]....
        /*007c*/ 	.word	0xffffffff


	//   ....[8]....
        /*0080*/ 	.word	0xffffffff


	//   ....[9]....
        /*0084*/ 	.word	0xffffffff


	//   ....[10]....
        /*0088*/ 	.word	0xffffffff


	//   ....[11]....
        /*008c*/ 	.word	0xffffffff


	//   ....[12]....
        /*0090*/ 	.word	0xffffffff


	//   ....[13]....
        /*0094*/ 	.word	0xffffffff


	//   ....[14]....
        /*0098*/ 	.word	0xffffffff


	//   ....[15]....
        /*009c*/ 	.word	0xffffffff


	//----- nvinfo : EIATTR_COOP_GROUP_INSTR_OFFSETS
	.align		4
.L_22:
        /*00a0*/ 	.byte	0x04, 0x28
        /*00a2*/ 	.short	(.L_24 - .L_23)


	//   ....[0]....
.L_23:
        /*00a4*/ 	.word	0x000018b0


	//   ....[1]....
        /*00a8*/ 	.word	0x000018f0


	//   ....[2]....
        /*00ac*/ 	.word	0x00001930


	//   ....[3]....
        /*00b0*/ 	.word	0x00001970


	//   ....[4]....
        /*00b4*/ 	.word	0x000019b0


	//   ....[5]....
        /*00b8*/ 	.word	0x00001a20


	//   ....[6]....
        /*00bc*/ 	.word	0x00001a80


	//   ....[7]....
        /*00c0*/ 	.word	0x00001ad0


	//   ....[8]....
        /*00c4*/ 	.word	0x00002d40


	//   ....[9]....
        /*00c8*/ 	.word	0x00002d60


	//   ....[10]....
        /*00cc*/ 	.word	0x00002d80


	//   ....[11]....
        /*00d0*/ 	.word	0x00002da0


	//   ....[12]....
        /*00d4*/ 	.word	0x00002dc0


	//   ....[13]....
        /*00d8*/ 	.word	0x00002e20


	//   ....[14]....
        /*00dc*/ 	.word	0x00002e40


	//   ....[15]....
        /*00e0*/ 	.word	0x00002e60


	//----- nvinfo : EIATTR_EXIT_INSTR_OFFSETS
	.align		4
.L_24:
        /*00e4*/ 	.byte	0x04, 0x1c
        /*00e6*/ 	.short	(.L_26 - .L_25)


	//   ....[0]....
.L_25:
        /*00e8*/ 	.word	0x00003580


	//----- nvinfo : EIATTR_MAX_THREADS
	.align		4
.L_26:
        /*00ec*/ 	.byte	0x04, 0x05
        /*00ee*/ 	.short	(.L_28 - .L_27)
.L_27:
        /*00f0*/ 	.word	0x00000100
        /*00f4*/ 	.word	0x00000001
        /*00f8*/ 	.word	0x00000001


	//----- nvinfo : EIATTR_CRS_STACK_SIZE
	.align		4
.L_28:
        /*00fc*/ 	.byte	0x04, 0x1e
        /*00fe*/ 	.short	(.L_30 - .L_29)
.L_29:
        /*0100*/ 	.word	0x00000000
.L_30:


//--------------------- .nv.rel.action            --------------------------
	.section	.nv.rel.action,"",@"SHT_CUDA_RELOCINFO"
	.align	8
	.sectionentsize	8
        /*0000*/ 	.byte	0x73, 0x00, 0x00, 0x00, 0x00, 0x00, 0x00, 0x00, 0x00, 0x00, 0x00, 0x11, 0x25, 0x00, 0x05, 0x36


//--------------------- .nv.constant0.triton__0d1d2de3de --------------------------
	.section	.nv.constant0.triton__0d1d2de3de,"a",@progbits
	.align	4
.nv.constant0.triton__0d1d2de3de:
	.zero		384


//--------------------- .text.triton__0d1d2de3de  --------------------------
	.section	.text.triton__0d1d2de3de,"ax",@progbits
	.sectionflags	@"SHF_BARRIERS=1"
	.sectioninfo	@"SHI_REGISTERS=39"
	.align	128
        .global         triton__0d1d2de3de
        .type           triton__0d1d2de3de,@function
        .size           triton__0d1d2de3de,(.L_x_28 - triton__0d1d2de3de)
        .other          triton__0d1d2de3de,@"STO_CUDA_ENTRY STV_DEFAULT"
triton__0d1d2de3de:
.text.triton__0d1d2de3de:
[----:B------:R-:W-:-:S02]  /*0000*/  MOV R1, c[0x0][0x28] ;  /* 0x00000a0000017a02 */ /* 0x000fc40000000f00 */
[----:B------:R-:W0:Y:S01]  /*0010*/  S2UR UR7, SR_CTAID.X ;  /* 0x00000000000779c3 */ /* 0x000e220000002500 */
[----:B------:R-:W1:Y:S01]  /*0020*/  S2R R8, SR_TID.X ;  /* 0x0000000000087919 */ /* 0x000e620000002100 */
[----:B------:R-:W-:Y:S01]  /*0030*/  UMOV UR8, 0x4000 ;  /* 0x0000400000087882 */ /* 0x000fe20000000000 */
[----:B------:R-:W-:Y:S01]  /*0040*/  MOV R11, 0xff800000 ;  /* 0xff800000000b7802 */ /* 0x000fe20000000f00 */
[----:B------:R-:W-:Y:S01]  /*0050*/  IMAD.MOV.U32 R18, RZ, RZ, -0x800000 ;  /* 0xff800000ff127424 */ /* 0x000fe200078e00ff */
[----:B------:R-:W-:Y:S01]  /*0060*/  MOV R12, 0xff800000 ;  /* 0xff800000000c7802 */ /* 0x000fe20000000f00 */
[----:B------:R-:W-:Y:S01]  /*0070*/  ULDC.64 UR10, c[0x0][0x118] ;  /* 0x00004600000a7ab9 */ /* 0x000fe20000000a00 */
[----:B------:R-:W-:Y:S02]  /*0080*/  MOV R13, 0xff800000 ;  /* 0xff800000000d7802 */ /* 0x000fe40000000f00 */
[----:B------:R-:W-:Y:S02]  /*0090*/  MOV R14, 0xff800000 ;  /* 0xff800000000e7802 */ /* 0x000fe40000000f00 */
[----:B------:R-:W-:-:S02]  /*00a0*/  MOV R15, 0xff800000 ;  /* 0xff800000000f7802 */ /* 0x000fc40000000f00 */
[----:B------:R-:W-:Y:S02]  /*00b0*/  MOV R16, 0xff800000 ;  /* 0xff80000000107802 */ /* 0x000fe40000000f00 */
[----:B------:R-:W-:Y:S01]  /*00c0*/  MOV R17, 0xff800000 ;  /* 0xff80000000117802 */ /* 0x000fe20000000f00 */
[----:B0-----:R-:W-:Y:S01]  /*00d0*/  USHF.R.S32.HI UR4, URZ, 0x1f, UR7 ;  /* 0x0000001f3f047899 */ /* 0x001fe20008011407 */
[C---:B-1----:R-:W-:Y:S02]  /*00e0*/  LOP3.LUT R5, R8.reuse, 0xff, RZ, 0xc0, !PT ;  /* 0x000000ff08057812 */ /* 0x042fe400078ec0ff */
[----:B------:R-:W-:Y:S01]  /*00f0*/  SHF.L.U32 R8, R8, 0x3, RZ ;  /* 0x0000000308087819 */ /* 0x000fe200000006ff */
[----:B------:R-:W-:-:S03]  /*0100*/  ULEA.HI UR4, UR4, UR7, URZ, 0xd ;  /* 0x0000000704047291 */ /* 0x000fc6000f8f683f */
[----:B------:R-:W-:Y:S01]  /*0110*/  LOP3.LUT R8, R8, 0x7f8, RZ, 0xc0, !PT ;  /* 0x000007f808087812 */ /* 0x000fe200078ec0ff */
[----:B------:R-:W-:-:S04]  /*0120*/  ULOP3.LUT UR4, UR4, 0xffffe000, URZ, 0xc0, !UPT ;  /* 0xffffe00004047892 */ /* 0x000fc8000f8ec03f */
[----:B------:R-:W-:-:S03]  /*0130*/  UIADD3 UR6, -UR4, UR7, URZ ;  /* 0x0000000704067290 */ /* 0x000fc6000fffe13f */
[----:B------:R-:W-:Y:S02]  /*0140*/  ULDC.64 UR4, c[0x0][0x160] ;  /* 0x0000580000047ab9 */ /* 0x000fe40000000a00 */
[----:B------:R-:W-:Y:S01]  /*0150*/  USHF.R.S32.HI UR9, URZ, 0x1f, UR6 ;  /* 0x0000001f3f097899 */ /* 0x000fe20008011406 */
[----:B------:R-:W-:Y:S01]  /*0160*/  MOV R2, UR6 ;  /* 0x0000000600027c02 */ /* 0x000fe20008000f00 */
[----:B------:R-:W-:-:S03]  /*0170*/  UIMAD.WIDE UR4, UR7, UR8, UR4 ;  /* 0x00000008070472a5 */ /* 0x000fc6000f8e0204 */
[----:B------:R-:W-:Y:S01]  /*0180*/  UMOV UR8, 0xfffff800 ;  /* 0xfffff80000087882 */ /* 0x000fe20000000000 */
[----:B------:R-:W-:-:S05]  /*0190*/  MOV R3, UR9 ;  /* 0x0000000900037c02 */ /* 0x000fca0008000f00 */
[----:B------:R-:W-:-:S05]  /*01a0*/  IMAD.WIDE.U32 R2, R5, 0x8, -R2 ;  /* 0x0000000805027825 */ /* 0x000fca00078e0802 */
[----:B------:R-:W-:-:S04]  /*01b0*/  IADD3 R10, P0, R2, 0x3, RZ ;  /* 0x00000003020a7810 */ /* 0x000fc80007f1e0ff */
[----:B------:R-:W-:-:S02]  /*01c0*/  IADD3.X R9, RZ, R3, RZ, P0, !PT ;  /* 0x00000003ff097210 */ /* 0x000fc400007fe4ff */
.L_x_25:
[----:B------:R-:W-:Y:S02]  /*01d0*/  IADD3 R24, R8, UR8, RZ ;  /* 0x0000000808187c10 */ /* 0x000fe4000fffe0ff */
[----:B------:R-:W-:Y:S02]  /*01e0*/  MOV R2, 0x2 ;  /* 0x0000000200027802 */ /* 0x000fe40000000f00 */
[----:B------:R-:W-:-:S05]  /*01f0*/  IADD3 R19, R24, 0x800, RZ ;  /* 0x0000080018137810 */ /* 0x000fca0007ffe0ff */
[----:B------:R-:W-:-:S05]  /*0200*/  IMAD.WIDE.U32 R2, R19, R2, UR4 ;  /* 0x0000000413027e25 */ /* 0x000fca000f8e0002 */
[----:B------:R-:W2:Y:S01]  /*0210*/  LDG.E.EF.128 R4, [R2.64] ;  /* 0x0000000a02047981 */ /* 0x000ea2000c0e1d00 */
[----:B------:R-:W-:Y:S01]  /*0220*/  BSSY B0, `(.L_x_0) ;  /* 0x0000018000007945 */ /* 0x000fe20003800000 */
[----:B--2---:R-:W-:-:S05]  /*0230*/  SHF.L.U32 R0, R4, 0x10, RZ ;  /* 0x0000001004007819 */ /* 0x004fca00000006ff */
[----:B------:R-:W-:-:S04]  /*0240*/  FMUL R0, R0, 0.0625 ;  /* 0x3d80000000007820 */ /* 0x000fc80000400000 */
[----:B------:R-:W-:-:S04]  /*0250*/  FMUL R20, R0, 0.019999999552965164185 ;  /* 0x3ca3d70a00147820 */ /* 0x000fc80000400000 */
[----:B------:R-:W-:-:S05]  /*0260*/  FADD.FTZ R23, |R20|, -RZ ;  /* 0x800000ff14177221 */ /* 0x000fca0000010200 */
[----:B------:R-:W-:-:S13]  /*0270*/  FSETP.GE.AND P0, PT, R23, 0.60000002384185791016, PT ;  /* 0x3f19999a1700780b */ /* 0x000fda0003f06000 */
[----:B------:R-:W-:Y:S05]  /*0280*/  @!P0 BRA `(.L_x_1) ;  /* 0x000000a000008947 */ /* 0x000fea0003800000 */
[C---:B------:R-:W-:Y:S01]  /*0290*/  FMUL R0, R23.reuse, 2.8853900432586669922 ;  /* 0x4038aa3b17007820 */ /* 0x040fe20000400000 */
[----:B------:R-:W-:Y:S02]  /*02a0*/  MOV R22, 0x3f800000 ;  /* 0x3f80000000167802 */ /* 0x000fe40000000f00 */
[----:B------:R-:W-:-:S03]  /*02b0*/  FSETP.GE.AND P0, PT, R23, 9.010913848876953125, PT ;  /* 0x41102cb41700780b */ /* 0x000fc60003f06000 */
[----:B------:R-:W0:Y:S02]  /*02c0*/  MUFU.EX2 R0, R0 ;  /* 0x0000000000007308 */ /* 0x000e240000000800 */
[----:B0-----:R-:W-:-:S06]  /*02d0*/  FADD R21, R0, 1 ;  /* 0x3f80000000157421 */ /* 0x001fcc0000000000 */
[----:B------:R-:W0:Y:S02]  /*02e0*/  MUFU.RCP R21, R21 ;  /* 0x0000001500157308 */ /* 0x000e240000001000 */
[----:B0-----:R-:W-:-:S05]  /*02f0*/  FFMA.FTZ R22, R21, -2, R22 ;  /* 0xc000000015167823 */ /* 0x001fca0000010016 */
[----:B------:R-:W-:-:S04]  /*0300*/  FSEL R23, R22, 1, !P0 ;  /* 0x3f80000016177808 */ /* 0x000fc80004000000 */
[----:B------:R-:W-:Y:S01]  /*0310*/  LOP3.LUT R20, R23, 0x80000000, R20, 0xf8, !PT ;  /* 0x8000000017147812 */ /* 0x000fe200078ef814 */
[----:B------:R-:W-:Y:S05]  /*0320*/  BRA `(.L_x_2) ;  /* 0x0000007000007947 */ /* 0x000fea0003800000 */
.L_x_1:
[----:B------:R-:W-:Y:S01]  /*0330*/  MOV R0, 0x3c80f082 ;  /* 0x3c80f08200007802 */ /* 0x000fe20000000f00 */
[----:B------:R-:W-:-:S04]  /*0340*/  FMUL R21, R20, R20 ;  /* 0x0000001414157220 */ /* 0x000fc80000400000 */
[----:B------:R-:W-:-:S04]  /*0350*/  FFMA.FTZ R0, R21, R0, -0.052303962409496307373 ;  /* 0xbd563cae15007423 */ /* 0x000fc80000010000 */
[----:B------:R-:W-:-:S04]  /*0360*/  FFMA.FTZ R0, R21, R0, 0.1331529766321182251 ;  /* 0x3e08594115007423 */ /* 0x000fc80000010000 */
[----:B------:R-:W-:-:S04]  /*0370*/  FFMA.FTZ R0, R21, R0, -0.33332768082618713379 ;  /* 0xbeaaa9ed15007423 */ /* 0x000fc80000010000 */
[----:B------:R-:W-:-:S04]  /*0380*/  FFMA.FTZ R21, R21, R0, RZ ;  /* 0x0000000015157223 */ /* 0x000fc800000100ff */
[----:B------:R-:W-:-:S02]  /*0390*/  FFMA.FTZ R20, R20, R21, R20 ;  /* 0x0000001514147223 */ /* 0x000fc40000010014 */
.L_x_2:
[----:B------:R-:W-:Y:S05]  /*03a0*/  BSYNC B0 ;  /* 0x0000000000007941 */ /* 0x000fea0003800000 */
.L_x_0:
[----:B------:R-:W-:Y:S01]  /*03b0*/  PRMT R4, R4, 0x7632, R4 ;  /* 0x0000763204047816 */ /* 0x000fe20000000004 */
[----:B------:R-:W-:Y:S03]  /*03c0*/  BSSY B0, `(.L_x_3) ;  /* 0x0000018000007945 */ /* 0x000fe60003800000 */
[----:B------:R-:W-:-:S05]  /*03d0*/  SHF.L.U32 R4, R4, 0x10, RZ ;  /* 0x0000001004047819 */ /* 0x000fca00000006ff */
        /* <DEDUP_REMOVED lines=15> */
.L_x_4:
[----:B------:R-:W-:Y:S01]  /*04d0*/  MOV R0, 0x3c80f082 ;  /* 0x3c80f08200007802 */ /* 0x000fe20000000f00 */
[----:B------:R-:W-:-:S04]  /*04e0*/  FMUL R21, R23, R23 ;  /* 0x0000001717157220 */ /* 0x000fc80000400000 */
[----:B------:R-:W-:-:S04]  /*04f0*/  FFMA.FTZ R0, R21, R0, -0.052303962409496307373 ;  /* 0xbd563cae15007423 */ /* 0x000fc80000010000 */
[----:B------:R-:W-:-:S04]  /*0500*/  FFMA.FTZ R0, R21, R0, 0.1331529766321182251 ;  /* 0x3e08594115007423 */ /* 0x000fc80000010000 */
[----:B------:R-:W-:-:S04]  /*0510*/  FFMA.FTZ R0, R21, R0, -0.33332768082618713379 ;  /* 0xbeaaa9ed15007423 */ /* 0x000fc80000010000 */
[----:B------:R-:W-:-:S04]  /*0520*/  FFMA.FTZ R0, R21, R0, RZ ;  /* 0x0000000015007223 */ /* 0x000fc800000100ff */
[----:B------:R-:W-:-:S02]  /*0530*/  FFMA.FTZ R4, R23, R0, R23 ;  /* 0x0000000017047223 */ /* 0x000fc40000010017 */
.L_x_5:
[----:B------:R-:W-:Y:S05]  /*0540*/  BSYNC B0 ;  /* 0x0000000000007941 */ /* 0x000fea0003800000 */
.L_x_3:
[----:B------:R-:W-:Y:S01]  /*0550*/  SHF.L.U32 R0, R5, 0x10, RZ ;  /* 0x0000001005007819 */ /* 0x000fe200000006ff */
[----:B------:R-:W-:Y:S04]  /*0560*/  BSSY B0, `(.L_x_6) ;  /* 0x0000017000007945 */ /* 0x000fe80003800000 */
        /* <DEDUP_REMOVED lines=15> */
.L_x_7:
[----:B------:R-:W-:Y:S01]  /*0660*/  MOV R0, 0x3c80f082 ;  /* 0x3c80f08200007802 */ /* 0x000fe20000000f00 */
[----:B------:R-:W-:-:S04]  /*0670*/  FMUL R21, R23, R23 ;  /* 0x0000001717157220 */ /* 0x000fc80000400000 */
[----:B------:R-:W-:-:S04]  /*0680*/  FFMA.FTZ R0, R21, R0, -0.052303962409496307373 ;  /* 0xbd563cae15007423 */ /* 0x000fc80000010000 */
[----:B------:R-:W-:-:S04]  /*0690*/  FFMA.FTZ R0, R21, R0, 0.1331529766321182251 ;  /* 0x3e08594115007423 */ /* 0x000fc80000010000 */
[----:B------:R-:W-:-:S04]  /*06a0*/  FFMA.FTZ R0, R21, R0, -0.33332768082618713379 ;  /* 0xbeaaa9ed15007423 */ /* 0x000fc80000010000 */
[----:B------:R-:W-:-:S04]  /*06b0*/  FFMA.FTZ R0, R21, R0, RZ ;  /* 0x0000000015007223 */ /* 0x000fc800000100ff */
[----:B------:R-:W-:-:S02]  /*06c0*/  FFMA.FTZ R21, R23, R0, R23 ;  /* 0x0000000017157223 */ /* 0x000fc40000010017 */
.L_x_8:
[----:B------:R-:W-:Y:S05]  /*06d0*/  BSYNC B0 ;  /* 0x0000000000007941 */ /* 0x000fea0003800000 */
.L_x_6:
        /* <DEDUP_REMOVED lines=9> */
[----:B------:R-:W-:Y:S01]  /*0770*/  IMAD.MOV.U32 R22, RZ, RZ, 0x3f800000 ;  /* 0x3f800000ff167424 */ /* 0x000fe200078e00ff */
[----:B------:R-:W-:-:S04]  /*0780*/  FSETP.GE.AND P0, PT, R25, 9.010913848876953125, PT ;  /* 0x41102cb41900780b */ /* 0x000fc80003f06000 */
[----:B------:R-:W0:Y:S02]  /*0790*/  MUFU.EX2 R0, R0 ;  /* 0x0000000000007308 */ /* 0x000e240000000800 */
[----:B0-----:R-:W-:-:S06]  /*07a0*/  FADD R5, R0, 1 ;  /* 0x3f80000000057421 */ /* 0x001fcc0000000000 */
[----:B------:R-:W0:Y:S02]  /*07b0*/  MUFU.RCP R5, R5 ;  /* 0x0000000500057308 */ /* 0x000e240000001000 */
[----:B0-----:R-:W-:-:S05]  /*07c0*/  FFMA.FTZ R22, R5, -2, R22 ;  /* 0xc000000005167823 */ /* 0x001fca0000010016 */
[----:B------:R-:W-:-:S04]  /*07d0*/  FSEL R22, R22, 1, !P0 ;  /* 0x3f80000016167808 */ /* 0x000fc80004000000 */
[----:B------:R-:W-:Y:S01]  /*07e0*/  LOP3.LUT R23, R22, 0x80000000, R23, 0xf8, !PT ;  /* 0x8000000016177812 */ /* 0x000fe200078ef817 */
[----:B------:R-:W-:Y:S05]  /*07f0*/  BRA `(.L_x_11) ;  /* 0x0000007000007947 */ /* 0x000fea0003800000 */
.L_x_10:
[----:B------:R-:W-:Y:S01]  /*0800*/  MOV R0, 0x3c80f082 ;  /* 0x3c80f08200007802 */ /* 0x000fe20000000f00 */
[----:B------:R-:W-:-:S04]  /*0810*/  FMUL R5, R23, R23 ;  /* 0x0000001717057220 */ /* 0x000fc80000400000 */
[----:B------:R-:W-:-:S04]  /*0820*/  FFMA.FTZ R0, R5, R0, -0.052303962409496307373 ;  /* 0xbd563cae05007423 */ /* 0x000fc80000010000 */
[----:B------:R-:W-:-:S04]  /*0830*/  FFMA.FTZ R0, R5, R0, 0.1331529766321182251 ;  /* 0x3e08594105007423 */ /* 0x000fc80000010000 */
[----:B------:R-:W-:-:S04]  /*0840*/  FFMA.FTZ R0, R5, R0, -0.33332768082618713379 ;  /* 0xbeaaa9ed05007423 */ /* 0x000fc80000010000 */
[----:B------:R-:W-:-:S04]  /*0850*/  FFMA.FTZ R0, R5, R0, RZ ;  /* 0x0000000005007223 */ /* 0x000fc800000100ff */
[----:B------:R-:W-:-:S02]  /*0860*/  FFMA.FTZ R23, R23, R0, R23 ;  /* 0x0000000017177223 */ /* 0x000fc40000010017 */
.L_x_11:
[----:B------:R-:W-:Y:S05]  /*0870*/  BSYNC B0 ;  /* 0x0000000000007941 */ /* 0x000fea0003800000 */
.L_x_9:
        /* <DEDUP_REMOVED lines=17> */
.L_x_13:
[----:B------:R-:W-:Y:S01]  /*0990*/  MOV R0, 0x3c80f082 ;  /* 0x3c80f08200007802 */ /* 0x000fe20000000f00 */
[----:B------:R-:W-:-:S04]  /*09a0*/  FMUL R5, R25, R25 ;  /* 0x0000001919057220 */ /* 0x000fc80000400000 */
[----:B------:R-:W-:-:S04]  /*09b0*/  FFMA.FTZ R0, R5, R0, -0.052303962409496307373 ;  /* 0xbd563cae05007423 */ /* 0x000fc80000010000 */
[----:B------:R-:W-:-:S04]  /*09c0*/  FFMA.FTZ R0, R5, R0, 0.1331529766321182251 ;  /* 0x3e08594105007423 */ /* 0x000fc80000010000 */
[----:B------:R-:W-:-:S04]  /*09d0*/  FFMA.FTZ R0, R5, R0, -0.33332768082618713379 ;  /* 0xbeaaa9ed05007423 */ /* 0x000fc80000010000 */
[----:B------:R-:W-:-:S04]  /*09e0*/  FFMA.FTZ R0, R5, R0, RZ ;  /* 0x0000000005007223 */ /* 0x000fc800000100ff */
[----:B------:R-:W-:-:S02]  /*09f0*/  FFMA.FTZ R5, R25, R0, R25 ;  /* 0x0000000019057223 */ /* 0x000fc40000010019 */
.L_x_14:
[----:B------:R-:W-:Y:S05]  /*0a00*/  BSYNC B0 ;  /* 0x0000000000007941 */ /* 0x000fea0003800000 */
.L_x_12:
        /* <DEDUP_REMOVED lines=18> */
.L_x_16:
[----:B------:R-:W-:Y:S01]  /*0b30*/  MOV R0, 0x3c80f082 ;  /* 0x3c80f08200007802 */ /* 0x000fe20000000f00 */
[----:B------:R-:W-:-:S04]  /*0b40*/  FMUL R25, R27, R27 ;  /* 0x0000001b1b197220 */ /* 0x000fc80000400000 */
[----:B------:R-:W-:-:S04]  /*0b50*/  FFMA.FTZ R0, R25, R0, -0.052303962409496307373 ;  /* 0xbd563cae19007423 */ /* 0x000fc80000010000 */
[----:B------:R-:W-:-:S04]  /*0b60*/  FFMA.FTZ R0, R25, R0, 0.1331529766321182251 ;  /* 0x3e08594119007423 */ /* 0x000fc80000010000 */
[----:B------:R-:W-:-:S04]  /*0b70*/  FFMA.FTZ R0, R25, R0, -0.33332768082618713379 ;  /* 0xbeaaa9ed19007423 */ /* 0x000fc80000010000 */
[----:B------:R-:W-:-:S04]  /*0b80*/  FFMA.FTZ R0, R25, R0, RZ ;  /* 0x0000000019007223 */ /* 0x000fc800000100ff */
[----:B------:R-:W-:-:S02]  /*0b90*/  FFMA.FTZ R6, R27, R0, R27 ;  /* 0x000000001b067223 */ /* 0x000fc4000001001b */
.L_x_17:
[----:B------:R-:W-:Y:S05]  /*0ba0*/  BSYNC B0 ;  /* 0x0000000000007941 */ /* 0x000fea0003800000 */
.L_x_15:
        /* <DEDUP_REMOVED lines=17> */
.L_x_19:
[----:B------:R-:W-:Y:S01]  /*0cc0*/  MOV R0, 0x3c80f082 ;  /* 0x3c80f08200007802 */ /* 0x000fe20000000f00 */
[----:B------:R-:W-:-:S04]  /*0cd0*/  FMUL R25, R27, R27 ;  /* 0x0000001b1b197220 */ /* 0x000fc80000400000 */
[----:B------:R-:W-:-:S04]  /*0ce0*/  FFMA.FTZ R0, R25, R0, -0.052303962409496307373 ;  /* 0xbd563cae19007423 */ /* 0x000fc80000010000 */
[----:B------:R-:W-:-:S04]  /*0cf0*/  FFMA.FTZ R0, R25, R0, 0.1331529766321182251 ;  /* 0x3e08594119007423 */ /* 0x000fc80000010000 */
[----:B------:R-:W-:-:S04]  /*0d00*/  FFMA.FTZ R0, R25, R0, -0.33332768082618713379 ;  /* 0xbeaaa9ed19007423 */ /* 0x000fc80000010000 */
[----:B------:R-:W-:-:S04]  /*0d10*/  FFMA.FTZ R0, R25, R0, RZ ;  /* 0x0000000019007223 */ /* 0x000fc800000100ff */
[----:B------:R-:W-:-:S02]  /*0d20*/  FFMA.FTZ R22, R27, R0, R27 ;  /* 0x000000001b167223 */ /* 0x000fc4000001001b */
.L_x_20:
[----:B------:R-:W-:Y:S05]  /*0d30*/  BSYNC B0 ;  /* 0x0000000000007941 */ /* 0x000fea0003800000 */
.L_x_18:
        /* <DEDUP_REMOVED lines=18> */
.L_x_22:
[----:B------:R-:W-:Y:S01]  /*0e60*/  MOV R0, 0x3c80f082 ;  /* 0x3c80f08200007802 */ /* 0x000fe20000000f00 */
[----:B------:R-:W-:-:S04]  /*0e70*/  FMUL R7, R27, R27 ;  /* 0x0000001b1b077220 */ /* 0x000fc80000400000 */
[----:B------:R-:W-:-:S04]  /*0e80*/  FFMA.FTZ R0, R7, R0, -0.052303962409496307373 ;  /* 0xbd563cae07007423 */ /* 0x000fc80000010000 */
[----:B------:R-:W-:-:S04]  /*0e90*/  FFMA.FTZ R0, R7, R0, 0.1331529766321182251 ;  /* 0x3e08594107007423 */ /* 0x000fc80000010000 */
[----:B------:R-:W-:-:S04]  /*0ea0*/  FFMA.FTZ R0, R7, R0, -0.33332768082618713379 ;  /* 0xbeaaa9ed07007423 */ /* 0x000fc80000010000 */
[----:B------:R-:W-:-:S04]  /*0eb0*/  FFMA.FTZ R0, R7, R0, RZ ;  /* 0x0000000007007223 */ /* 0x000fc800000100ff */
[----:B------:R-:W-:-:S02]  /*0ec0*/  FFMA.FTZ R0, R0, R27, R27 ;  /* 0x0000001b00007223 */ /* 0x000fc4000001001b */
.L_x_23:
[----:B------:R-:W-:Y:S05]  /*0ed0*/  BSYNC B0 ;  /* 0x0000000000007941 */ /* 0x000fea0003800000 */
.L_x_21:
[----:B------:R-:W-:Y:S01]  /*0ee0*/  IADD3 R7, P0, R10, -0x1, RZ ;  /* 0xffffffff0a077810 */ /* 0x000fe20007f1e0ff */
[----:B------:R-:W-:Y:S01]  /*0ef0*/  UIADD3 UR8, UR8, 0x800, URZ ;  /* 0x0000080008087890 */ /* 0x000fe2000fffe03f */
[----:B------:R-:W-:Y:S02]  /*0f00*/  IADD3 R24, R24, 0x801, RZ ;  /* 0x0000080118187810 */ /* 0x000fe40007ffe0ff */
[C---:B------:R-:W-:Y:S01]  /*0f10*/  ISETP.GT.U32.AND P1, PT, R7.reuse, RZ, PT ;  /* 0x000000ff0700720c */ /* 0x040fe20003f24070 */
[----:B------:R-:W-:Y:S01]  /*0f20*/  UISETP.GE.U32.AND UP0, UPT, UR8, 0x1800, UPT ;  /* 0x000018000800788c */ /* 0x000fe2000bf06070 */
[----:B------:R-:W-:Y:S02]  /*0f30*/  ISETP.GE.U32.AND P3, PT, R7, -0xfff, PT ;  /* 0xfffff0010700780c */ /* 0x000fe40003f66070 */
[----:B------:R-:W-:Y:S02]  /*0f40*/  IADD3.X R7, R9, -0x1, RZ, P0, !PT ;  /* 0xffffffff09077810 */ /* 0x000fe400007fe4ff */
[----:B------:R-:W-:-:S02]  /*0f50*/  IADD3 R24, P6, R24, -UR6, RZ ;  /* 0x8000000618187c10 */ /* 0x000fc4000ffde0ff */
[C---:B------:R-:W-:Y:S02]  /*0f60*/  ISETP.GT.U32.AND P2, PT, R10.reuse, RZ, PT ;  /* 0x000000ff0a00720c */ /* 0x040fe40003f44070 */
[C---:B------:R-:W-:Y:S02]  /*0f70*/  ISETP.GT.AND.EX P1, PT, R7.reuse, RZ, PT, P1 ;  /* 0x000000ff0700720c */ /* 0x040fe40003f24310 */
[----:B------:R-:W-:Y:S02]  /*0f80*/  ISETP.GE.AND.EX P3, PT, R7, -0x1, PT, P3 ;  /* 0xffffffff0700780c */ /* 0x000fe40003f66330 */
[----:B------:R-:W-:Y:S02]  /*0f90*/  ISETP.GE.U32.AND P4, PT, R10, -0xfff, PT ;  /* 0xfffff0010a00780c */ /* 0x000fe40003f86070 */
[----:B------:R-:W-:Y:S02]  /*0fa0*/  LOP3.LUT R7, R19, 0x7, RZ, 0xfc, !PT ;  /* 0x0000000713077812 */ /* 0x000fe400078efcff */
[----:B------:R-:W-:-:S02]  /*0fb0*/  ISETP.GT.U32.AND P5, PT, R24, RZ, PT ;  /* 0x000000ff1800720c */ /* 0x000fc40003fa4070 */
[----:B------:R-:W-:Y:S02]  /*0fc0*/  IADD3.X R25, RZ, ~UR9, RZ, P6, !PT ;  /* 0x80000009ff197c10 */ /* 0x000fe4000b7fe4ff */
[----:B------:R-:W-:Y:S02]  /*0fd0*/  ISETP.GE.U32.AND P0, PT, R24, -0xfff, PT ;  /* 0xfffff0011800780c */ /* 0x000fe40003f06070 */
[C---:B------:R-:W-:Y:S02]  /*0fe0*/  ISETP.GT.AND.EX P2, PT, R9.reuse, RZ, PT, P2 ;  /* 0x000000ff0900720c */ /* 0x040fe40003f44320 */
[----:B------:R-:W-:Y:S02]  /*0ff0*/  ISETP.GE.AND.EX P4, PT, R9, -0x1, PT, P4 ;  /* 0xffffffff0900780c */ /* 0x000fe40003f86340 */
[----:B------:R-:W-:Y:S02]  /*1000*/  IADD3 R24, P6, R7, -UR6, RZ ;  /* 0x8000000607187c10 */ /* 0x000fe4000ffde0ff */
[----:B------:R-:W-:-:S02]  /*1010*/  ISETP.GT.AND.EX P5, PT, R25, RZ, PT, P5 ;  /* 0x000000ff1900720c */ /* 0x000fc40003fa4350 */
[----:B------:R-:W-:Y:S02]  /*1020*/  LOP3.LUT R7, R19, 0x6, RZ, 0xfc, !PT ;  /* 0x0000000613077812 */ /* 0x000fe400078efcff */
[----:B------:R-:W-:Y:S02]  /*1030*/  FSEL R26, RZ, -INF , !P2 ;  /* 0xff800000ff1a7808 */ /* 0x000fe40005000000 */
[----:B------:R-:W-:Y:S02]  /*1040*/  FSEL R29, RZ, -INF , P4 ;  /* 0xff800000ff1d7808 */ /* 0x000fe40002000000 */
[C---:B------:R-:W-:Y:S02]  /*1050*/  ISETP.GT.U32.AND P2, PT, R24.reuse, RZ, PT ;  /* 0x000000ff1800720c */ /* 0x040fe40003f44070 */
[----:B------:R-:W-:Y:S01]  /*1060*/  ISETP.GE.U32.AND P4, PT, R24, -0xfff, PT ;  /* 0xfffff0011800780c */ /* 0x000fe20003f86070 */
[----:B------:R-:W-:Y:S01]  /*1070*/  FADD R26, R26, R29 ;  /* 0x0000001d1a1a7221 */ /* 0x000fe20000000000 */
[----:B------:R-:W-:-:S02]  /*1080*/  FSEL R24, RZ, -INF , !P5 ;  /* 0xff800000ff187808 */ /* 0x000fc40006800000 */
[----:B------:R-:W-:Y:S01]  /*1090*/  IADD3 R28, P5, R7, -UR6, RZ ;  /* 0x80000006071c7c10 */ /* 0x000fe2000ffbe0ff */
[----:B------:R-:W-:Y:S01]  /*10a0*/  FFMA R23, R23, 50, R26 ;  /* 0x4248000017177823 */ /* 0x000fe2000000001a */
[----:B------:R-:W-:Y:S02]  /*10b0*/  IADD3.X R32, RZ, ~UR9, RZ, P6, !PT ;  /* 0x80000009ff207c10 */ /* 0x000fe4000b7fe4ff */
[----:B------:R-:W-:Y:S02]  /*10c0*/  LOP3.LUT R7, R19, 0x5, RZ, 0xfc, !PT ;  /* 0x0000000513077812 */ /* 0x000fe400078efcff */
[----:B------:R-:W-:Y:S02]  /*10d0*/  ISETP.GE.AND.EX P0, PT, R25, -0x1, PT, P0 ;  /* 0xffffffff1900780c */ /* 0x000fe40003f06300 */
[----:B------:R-:W-:Y:S02]  /*10e0*/  ISETP.GT.AND.EX P2, PT, R32, RZ, PT, P2 ;  /* 0x000000ff2000720c */ /* 0x000fe40003f44320 */
[----:B------:R-:W-:-:S02]  /*10f0*/  IADD3 R31, P6, R7, -UR6, RZ ;  /* 0x80000006071f7c10 */ /* 0x000fc4000ffde0ff */
[----:B------:R-:W-:Y:S02]  /*1100*/  FSEL R27, RZ, -INF , !P1 ;  /* 0xff800000ff1b7808 */ /* 0x000fe40004800000 */
[----:B------:R-:W-:Y:S02]  /*1110*/  FSEL R25, RZ, -INF , P0 ;  /* 0xff800000ff197808 */ /* 0x000fe40000000000 */
[----:B------:R-:W-:Y:S02]  /*1120*/  LOP3.LUT R30, R19, 0x4, RZ, 0xfc, !PT ;  /* 0x00000004131e7812 */ /* 0x000fe400078efcff */
[----:B------:R-:W-:Y:S01]  /*1130*/  ISETP.GT.U32.AND P1, PT, R28, RZ, PT ;  /* 0x000000ff1c00720c */ /* 0x000fe20003f24070 */
[----:B------:R-:W-:Y:S01]  /*1140*/  FADD R25, R24, R25 ;  /* 0x0000001918197221 */ /* 0x000fe20000000000 */
[----:B------:R-:W-:Y:S02]  /*1150*/  ISETP.GE.U32.AND P0, PT, R28, -0xfff, PT ;  /* 0xfffff0011c00780c */ /* 0x000fe40003f06070 */
[----:B------:R-:W-:Y:S01]  /*1160*/  FSEL R28, RZ, -INF , P3 ;  /* 0xff800000ff1c7808 */ /* 0x000fe20001800000 */
[----:B------:R-:W-:Y:S01]  /*1170*/  FFMA R4, R4, 50, R25 ;  /* 0x4248000004047823 */ /* 0x000fe20000000019 */
[----:B------:R-:W-:-:S02]  /*1180*/  FSEL R7, RZ, -INF , !P2 ;  /* 0xff800000ff077808 */ /* 0x000fc40005000000 */
[----:B------:R-:W-:Y:S01]  /*1190*/  ISETP.GT.U32.AND P3, PT, R31, RZ, PT ;  /* 0x000000ff1f00720c */ /* 0x000fe20003f64070 */
[----:B------:R-:W-:Y:S01]  /*11a0*/  FADD R28, R27, R28 ;  /* 0x0000001c1b1c7221 */ /* 0x000fe20000000000 */
[----:B------:R-:W-:Y:S02]  /*11b0*/  ISETP.GE.U32.AND P2, PT, R31, -0xfff, PT ;  /* 0xfffff0011f00780c */ /* 0x000fe40003f46070 */
[----:B------:R-:W-:Y:S01]  /*11c0*/  IADD3.X R33, RZ, ~UR9, RZ, P5, !PT ;  /* 0x80000009ff217c10 */ /* 0x000fe2000affe4ff */
[----:B------:R-:W-:Y:S01]  /*11d0*/  FFMA R24, R21, 50, R28 ;  /* 0x4248000015187823 */ /* 0x000fe2000000001c */
[----:B------:R-:W-:Y:S02]  /*11e0*/  IADD3 R30, P5, R30, -UR6, RZ ;  /* 0x800000061e1e7c10 */ /* 0x000fe4000ffbe0ff */
[----:B------:R-:W-:Y:S02]  /*11f0*/  IADD3.X R31, RZ, ~UR9, RZ, P6, !PT ;  /* 0x80000009ff1f7c10 */ /* 0x000fe4000b7fe4ff */
[----:B------:R-:W-:-:S02]  /*1200*/  IADD3 R19, P6, R19, -UR6, RZ ;  /* 0x8000000613137c10 */ /* 0x000fc4000ffde0ff */
[----:B------:R-:W-:Y:S02]  /*1210*/  IADD3.X R34, RZ, ~UR9, RZ, P5, !PT ;  /* 0x80000009ff227c10 */ /* 0x000fe4000affe4ff */
[C---:B------:R-:W-:Y:S02]  /*1220*/  ISETP.GT.U32.AND P5, PT, R19.reuse, RZ, PT ;  /* 0x000000ff1300720c */ /* 0x040fe40003fa4070 */
[----:B------:R-:W-:Y:S02]  /*1230*/  IADD3.X R35, RZ, ~UR9, RZ, P6, !PT ;  /* 0x80000009ff237c10 */ /* 0x000fe4000b7fe4ff */
[----:B------:R-:W-:Y:S02]  /*1240*/  ISETP.GE.U32.AND P6, PT, R19, -0xfff, PT ;  /* 0xfffff0011300780c */ /* 0x000fe40003fc6070 */
[----:B------:R-:W-:Y:S02]  /*1250*/  ISETP.GT.AND.EX P5, PT, R35, RZ, PT, P5 ;  /* 0x000000ff2300720c */ /* 0x000fe40003fa4350 */
[----:B------:R-:W-:-:S02]  /*1260*/  ISETP.GE.AND.EX P4, PT, R32, -0x1, PT, P4 ;  /* 0xffffffff2000780c */ /* 0x000fc40003f86340 */
[----:B------:R-:W-:Y:S02]  /*1270*/  P2R R32, PR, RZ, 0x40 ;  /* 0x00000040ff207803 */ /* 0x000fe40000000000 */
[----:B------:R-:W-:Y:S02]  /*1280*/  FSEL R19, RZ, -INF , !P5 ;  /* 0xff800000ff137808 */ /* 0x000fe40006800000 */
[C---:B------:R-:W-:Y:S02]  /*1290*/  ISETP.GT.U32.AND P5, PT, R30.reuse, RZ, PT ;  /* 0x000000ff1e00720c */ /* 0x040fe40003fa4070 */
[----:B------:R-:W-:Y:S02]  /*12a0*/  ISETP.GE.U32.AND P6, PT, R30, -0xfff, PT ;  /* 0xfffff0011e00780c */ /* 0x000fe40003fc6070 */
[----:B------:R-:W-:Y:S02]  /*12b0*/  FSEL R30, RZ, -INF , P4 ;  /* 0xff800000ff1e7808 */ /* 0x000fe40002000000 */
[----:B------:R-:W-:-:S02]  /*12c0*/  ISETP.NE.AND P4, PT, R32, RZ, PT ;  /* 0x000000ff2000720c */ /* 0x000fc40003f85270 */
[----:B------:R-:W-:Y:S01]  /*12d0*/  ISETP.GE.AND.EX P0, PT, R33, -0x1, PT, P0 ;  /* 0xffffffff2100780c */ /* 0x000fe20003f06300 */
[----:B------:R-:W-:Y:S01]  /*12e0*/  FADD R29, R7, R30 ;  /* 0x0000001e071d7221 */ /* 0x000fe20000000000 */
[----:B------:R-:W-:Y:S02]  /*12f0*/  ISETP.GE.AND.EX P4, PT, R35, -0x1, PT, P4 ;  /* 0xffffffff2300780c */ /* 0x000fe40003f86340 */
[C---:B------:R-:W-:Y:S01]  /*1300*/  ISETP.GT.AND.EX P3, PT, R31.reuse, RZ, PT, P3 ;  /* 0x000000ff1f00720c */ /* 0x040fe20003f64330 */
[----:B------:R-:W-:Y:S01]  /*1310*/  FFMA R0, R0, 50, R29 ;  /* 0x4248000000007823 */ /* 0x000fe2000000001d */
[----:B------:R-:W-:Y:S02]  /*1320*/  FSEL R32, RZ, -INF , P4 ;  /* 0xff800000ff207808 */ /* 0x000fe40002000000 */
[----:B------:R-:W-:Y:S02]  /*1330*/  FSETP.NAN.AND P4, PT, R12, R12, PT ;  /* 0x0000000c0c00720b */ /* 0x000fe40003f88000 */
[----:B------:R-:W-:Y:S01]  /*1340*/  ISETP.GE.AND.EX P2, PT, R31, -0x1, PT, P2 ;  /* 0xffffffff1f00780c */ /* 0x000fe20003f46320 */
[----:B------:R-:W-:Y:S01]  /*1350*/  FADD R19, R19, R32 ;  /* 0x0000002013137221 */ /* 0x000fe20000000000 */
[----:B------:R-:W-:-:S02]  /*1360*/  FSEL R28, RZ, -INF , P0 ;  /* 0xff800000ff1c7808 */ /* 0x000fc40000000000 */
[----:B------:R-:W-:Y:S01]  /*1370*/  ISETP.GT.AND.EX P1, PT, R33, RZ, PT, P1 ;  /* 0x000000ff2100720c */ /* 0x000fe20003f24310 */
[----:B------:R-:W-:Y:S01]  /*1380*/  FFMA R19, R20, 50, R19 ;  /* 0x4248000014137823 */ /* 0x000fe20000000013 */
[C---:B------:R-:W-:Y:S02]  /*1390*/  ISETP.GT.AND.EX P5, PT, R34.reuse, RZ, PT, P5 ;  /* 0x000000ff2200720c */ /* 0x040fe40003fa4350 */
[----:B------:R-:W-:Y:S02]  /*13a0*/  ISETP.GE.AND.EX P6, PT, R34, -0x1, PT, P6 ;  /* 0xffffffff2200780c */ /* 0x000fe40003fc6360 */
[----:B------:R-:W-:Y:S02]  /*13b0*/  FSETP.NAN.AND P0, PT, R13, R13, PT ;  /* 0x0000000d0d00720b */ /* 0x000fe40003f08000 */
[----:B------:R-:W-:Y:S02]  /*13c0*/  FSEL R21, RZ, -INF , !P3 ;  /* 0xff800000ff157808 */ /* 0x000fe40005800000 */
[----:B------:R-:W-:-:S02]  /*13d0*/  FSEL R30, RZ, -INF , P2 ;  /* 0xff800000ff1e7808 */ /* 0x000fc40001000000 */
[----:B------:R-:W-:Y:S02]  /*13e0*/  FSEL R7, RZ, -INF , !P1 ;  /* 0xff800000ff077808 */ /* 0x000fe40004800000 */
[----:B------:R-:W-:Y:S01]  /*13f0*/  FSEL R26, RZ, -INF , !P5 ;  /* 0xff800000ff1a7808 */ /* 0x000fe20006800000 */
[----:B------:R-:W-:Y:S01]  /*1400*/  FADD R21, R21, R30 ;  /* 0x0000001e15157221 */ /* 0x000fe20000000000 */
[----:B------:R-:W-:Y:S01]  /*1410*/  FSEL R27, RZ, -INF , P6 ;  /* 0xff800000ff1b7808 */ /* 0x000fe20003000000 */
[----:B------:R-:W-:Y:S01]  /*1420*/  FADD R7, R7, R28 ;  /* 0x0000001c07077221 */ /* 0x000fe20000000000 */
[----:B------:R-:W-:Y:S01]  /*1430*/  FSETP.GT.AND P2, PT, R12, R23, PT ;  /* 0x000000170c00720b */ /* 0x000fe20003f44000 */
[----:B------:R-:W-:Y:S01]  /*1440*/  FFMA R20, R6, 50, R21 ;  /* 0x4248000006147823 */ /* 0x000fe20000000015 */
[----:B------:R-:W-:Y:S01]  /*1450*/  FSETP.GT.AND P5, PT, R13, R4, PT ;  /* 0x000000040d00720b */ /* 0x000fe20003fa4000 */
[----:B------:R-:W-:Y:S01]  /*1460*/  FADD R26, R26, R27 ;  /* 0x0000001b1a1a7221 */ /* 0x000fe20000000000 */
[----:B------:R-:W-:Y:S01]  /*1470*/  @!P4 FSEL R12, R23, R12, !P2 ;  /* 0x0000000c170cc208 */ /* 0x000fe20005000000 */
[----:B------:R-:W-:Y:S01]  /*1480*/  FFMA R25, R22, 50, R7 ;  /* 0x4248000016197823 */ /* 0x000fe20000000007 */
[----:B------:R-:W-:Y:S01]  /*1490*/  FSETP.NAN.AND P4, PT, R15, R15, PT ;  /* 0x0000000f0f00720b */ /* 0x000fe20003f88000 */
[----:B------:R-:W-:Y:S01]  /*14a0*/  FFMA R21, R5, 50, R26 ;  /* 0x4248000005157823 */ /* 0x000fe2000000001a */
[----:B------:R-:W-:-:S02]  /*14b0*/  FSETP.NAN.AND P3, PT, R11, R11, PT ;  /* 0x0000000b0b00720b */ /* 0x000fc40003f68000 */
[----:B------:R-:W-:Y:S02]  /*14c0*/  @!P0 FSEL R13, R4, R13, !P5 ;  /* 0x0000000d040d8208 */ /* 0x000fe40006800000 */
[----:B------:R-:W-:Y:S02]  /*14d0*/  FSETP.NAN.AND P0, PT, R18, R18, PT ;  /* 0x000000121200720b */ /* 0x000fe40003f08000 */
[----:B------:R-:W-:Y:S02]  /*14e0*/  F2FP.BF16.F32.PACK_AB R5, R23, R24 ;  /* 0x000000181705723e */ /* 0x000fe400000010ff */
[----:B------:R-:W-:Y:S02]  /*14f0*/  F2FP.BF16.F32.PACK_AB R4, R4, R19 ;  /* 0x000000130404723e */ /* 0x000fe400000010ff */
[----:B------:R-:W-:Y:S02]  /*1500*/  F2FP.BF16.F32.PACK_AB R6, R20, R21 ;  /* 0x000000151406723e */ /* 0x000fe400000010ff */
[----:B------:R-:W-:-:S02]  /*1510*/  F2FP.BF16.F32.PACK_AB R7, R0, R25 ;  /* 0x000000190007723e */ /* 0x000fc400000010ff */
[----:B------:R-:W-:Y:S02]  /*1520*/  FSETP.GT.AND P6, PT, R15, R0, PT ;  /* 0x000000000f00720b */ /* 0x000fe40003fc4000 */
[----:B------:R-:W-:Y:S01]  /*1530*/  FSETP.GT.AND P1, PT, R11, R24, PT ;  /* 0x000000180b00720b */ /* 0x000fe20003f24000 */
[----:B------:R0:W-:Y:S01]  /*1540*/  STG.E.128 [R2.64], R4 ;  /* 0x0000000402007986 */ /* 0x0001e2000c101d0a */
[----:B------:R-:W-:Y:S02]  /*1550*/  @!P4 FSEL R15, R0, R15, !P6 ;  /* 0x0000000f000fc208 */ /* 0x000fe40007000000 */
[----:B------:R-:W-:Y:S02]  /*1560*/  FSETP.GT.AND P4, PT, R18, R21, PT ;  /* 0x000000151200720b */ /* 0x000fe40003f84000 */
[----:B------:R-:W-:Y:S02]  /*1570*/  @!P3 FSEL R11, R24, R11, !P1 ;  /* 0x0000000b180bb208 */ /* 0x000fe40004800000 */
[----:B------:R-:W-:-:S02]  /*1580*/  FSETP.NAN.AND P3, PT, R16, R16, PT ;  /* 0x000000101000720b */ /* 0x000fc40003f68000 */
[----:B------:R-:W-:Y:S02]  /*1590*/  @!P0 FSEL R18, R21, R18, !P4 ;  /* 0x0000001215128208 */ /* 0x000fe40006000000 */
[----:B------:R-:W-:Y:S02]  /*15a0*/  PLOP3.LUT P0, PT, PT, PT, UP0, 0x80, 0x0 ;  /* 0x000000000000781c */ /* 0x000fe40003f0f008 */
[----:B------:R-:W-:Y:S02]  /*15b0*/  FSETP.NAN.AND P1, PT, R17, R17, PT ;  /* 0x000000111100720b */ /* 0x000fe40003f28000 */
[----:B------:R-:W-:Y:S02]  /*15c0*/  FSETP.NAN.AND P2, PT, R14, R14, PT ;  /* 0x0000000e0e00720b */ /* 0x000fe40003f48000 */
[----:B------:R-:W-:Y:S02]  /*15d0*/  FSETP.GT.AND P5, PT, R16, R25, PT ;  /* 0x000000191000720b */ /* 0x000fe40003fa4000 */
[----:B------:R-:W-:-:S02]  /*15e0*/  IADD3 R10, P6, R10, 0x800, RZ ;  /* 0x000008000a0a7810 */ /* 0x000fc40007fde0ff */
[----:B------:R-:W-:Y:S02]  /*15f0*/  @!P3 FSEL R16, R25, R16, !P5 ;  /* 0x000000101910b208 */ /* 0x000fe40006800000 */
[----:B------:R-:W-:Y:S02]  /*1600*/  FSETP.GT.AND P3, PT, R14, R19, PT ;  /* 0x000000130e00720b */ /* 0x000fe40003f64000 */
[----:B------:R-:W-:Y:S02]  /*1610*/  FSETP.GT.AND P5, PT, R17, R20, PT ;  /* 0x000000141100720b */ /* 0x000fe40003fa4000 */
[----:B------:R-:W-:Y:S02]  /*1620*/  IADD3.X R9, RZ, R9, RZ, P6, !PT ;  /* 0x00000009ff097210 */ /* 0x000fe400037fe4ff */
[----:B------:R-:W-:Y:S02]  /*1630*/  @!P2 FSEL R14, R19, R14, !P3 ;  /* 0x0000000e130ea208 */ /* 0x000fe40005800000 */
[----:B------:R-:W-:Y:S01]  /*1640*/  @!P1 FSEL R17, R20, R17, !P5 ;  /* 0x0000001114119208 */ /* 0x000fe20006800000 */
[----:B0-----:R-:W-:Y:S01]  /*1650*/  @P0 CALL.REL.NOINC `(.L_x_24) ;  /* 0x0000001000000944 */ /* 0x001fe20003c00000 */
[----:B------:R-:W-:Y:S05]  /*1660*/  BRA `(.L_x_25) ;  /* 0xffffeb6000007947 */ /* 0x000fea000383ffff */
.L_x_24:
[C---:B------:R-:W-:Y:S01]  /*1670*/  FSETP.NAN.AND P1, PT, R14.reuse, R14, PT ;  /* 0x0000000e0e00720b */ /* 0x040fe20003f28000 */
[----:B------:R-:W0:Y:S01]  /*1680*/  S2R R22, SR_TID.X ;  /* 0x0000000000167919 */ /* 0x000e220000002100 */
[CC--:B------:R-:W-:Y:S01]  /*1690*/  FSETP.GT.AND P0, PT, R14.reuse, R13.reuse, PT ;  /* 0x0000000d0e00720b */ /* 0x0c0fe20003f04000 */
[----:B------:R-:W-:Y:S01]  /*16a0*/  USHF.R.S32.HI UR4, URZ, 0x1f, UR7 ;  /* 0x0000001f3f047899 */ /* 0x000fe20008011407 */
[----:B------:R-:W-:Y:S01]  /*16b0*/  FSEL R13, R14, R13, P1 ;  /* 0x0000000d0e0d7208 */ /* 0x000fe20000800000 */
[----:B------:R-:W-:-:S02]  /*16c0*/  USHF.L.U32 UR5, UR7, 0xe, URZ ;  /* 0x0000000e07057899 */ /* 0x000fc4000800063f */
[----:B------:R-:W-:Y:S01]  /*16d0*/  USHF.L.U64.HI UR7, UR7, 0xe, UR4 ;  /* 0x0000000e07077899 */ /* 0x000fe20008010204 */
[----:B------:R-:W-:-:S04]  /*16e0*/  FSEL R13, R14, R13, P0 ;  /* 0x0000000d0e0d7208 */ /* 0x000fc80000000000 */
[C---:B------:R-:W-:Y:S02]  /*16f0*/  FSETP.GT.AND P0, PT, R13.reuse, R11, PT ;  /* 0x0000000b0d00720b */ /* 0x040fe40003f04000 */
[----:B------:R-:W-:-:S11]  /*1700*/  FSETP.NAN.AND P1, PT, R13, R13, PT ;  /* 0x0000000d0d00720b */ /* 0x000fd60003f28000 */
[----:B------:R-:W-:Y:S02]  /*1710*/  @!P0 FSEL R13, R13, R11, P1 ;  /* 0x0000000b0d0d8208 */ /* 0x000fe40000800000 */
[C---:B0-----:R-:W-:Y:S02]  /*1720*/  LOP3.LUT P2, RZ, R22.reuse, 0x1f, RZ, 0xc0, !PT ;  /* 0x0000001f16ff7812 */ /* 0x041fe4000784c0ff */
[C---:B------:R-:W-:Y:S02]  /*1730*/  FSETP.GT.AND P0, PT, R13.reuse, R12, PT ;  /* 0x0000000c0d00720b */ /* 0x040fe40003f04000 */
[----:B------:R-:W-:Y:S02]  /*1740*/  FSETP.NAN.AND P1, PT, R13, R13, PT ;  /* 0x0000000d0d00720b */ /* 0x000fe40003f28000 */
[----:B------:R-:W-:Y:S02]  /*1750*/  SHF.R.U32.HI R3, RZ, 0x5, R22 ;  /* 0x00000005ff037819 */ /* 0x000fe40000011616 */
[----:B------:R-:W-:-:S02]  /*1760*/  LOP3.LUT R21, R22, 0xff, RZ, 0xc0, !PT ;  /* 0x000000ff16157812 */ /* 0x000fc400078ec0ff */
[----:B------:R-:W-:Y:S02]  /*1770*/  SHF.L.U32 R3, R3, 0x2, RZ ;  /* 0x0000000203037819 */ /* 0x000fe400000006ff */
[----:B------:R-:W-:Y:S02]  /*1780*/  SHF.L.U32 R20, R21, 0x4, RZ ;  /* 0x0000000415147819 */ /* 0x000fe400000006ff */
[----:B------:R-:W-:Y:S02]  /*1790*/  LOP3.LUT R24, R3, 0x1c, RZ, 0xe2, !PT ;  /* 0x0000001c03187812 */ /* 0x000fe400078ee2ff */
[----:B------:R-:W-:Y:S02]  /*17a0*/  @!P0 FSEL R13, R13, R12, P1 ;  /* 0x0000000c0d0d8208 */ /* 0x000fe40000800000 */
[----:B------:R-:W-:Y:S02]  /*17b0*/  SHF.L.U64.HI R21, R21, 0x4, RZ ;  /* 0x0000000415157819 */ /* 0x000fe400000102ff */
[----:B------:R-:W-:-:S02]  /*17c0*/  FSETP.GT.AND P0, PT, R13, R18, PT ;  /* 0x000000120d00720b */ /* 0x000fc40003f04000 */
[----:B------:R-:W-:Y:S02]  /*17d0*/  FSETP.NAN.AND P1, PT, R13, R13, PT ;  /* 0x0000000d0d00720b */ /* 0x000fe40003f28000 */
[----:B------:R-:W-:Y:S02]  /*17e0*/  LOP3.LUT R20, R20, UR5, RZ, 0xfc, !PT ;  /* 0x0000000514147c12 */ /* 0x000fe4000f8efcff */
[----:B------:R-:W-:-:S07]  /*17f0*/  LOP3.LUT R21, R21, UR7, RZ, 0xfc, !PT ;  /* 0x0000000715157c12 */ /* 0x000fce000f8efcff */
[----:B------:R-:W-:-:S04]  /*1800*/  @!P0 FSEL R13, R13, R18, P1 ;  /* 0x000000120d0d8208 */ /* 0x000fc80000800000 */
[C---:B------:R-:W-:Y:S02]  /*1810*/  FSETP.GT.AND P0, PT, R13.reuse, R17, PT ;  /* 0x000000110d00720b */ /* 0x040fe40003f04000 */
[----:B------:R-:W-:-:S11]  /*1820*/  FSETP.NAN.AND P1, PT, R13, R13, PT ;  /* 0x0000000d0d00720b */ /* 0x000fd60003f28000 */
[----:B------:R-:W-:-:S04]  /*1830*/  @!P0 FSEL R13, R13, R17, P1 ;  /* 0x000000110d0d8208 */ /* 0x000fc80000800000 */
[C---:B------:R-:W-:Y:S02]  /*1840*/  FSETP.GT.AND P0, PT, R13.reuse, R16, PT ;  /* 0x000000100d00720b */ /* 0x040fe40003f04000 */
[----:B------:R-:W-:-:S11]  /*1850*/  FSETP.NAN.AND P1, PT, R13, R13, PT ;  /* 0x0000000d0d00720b */ /* 0x000fd60003f28000 */
[----:B------:R-:W-:-:S04]  /*1860*/  @!P0 FSEL R13, R13, R16, P1 ;  /* 0x000000100d0d8208 */ /* 0x000fc80000800000 */
[C---:B------:R-:W-:Y:S02]  /*1870*/  FSETP.GT.AND P0, PT, R13.reuse, R15, PT ;  /* 0x0000000f0d00720b */ /* 0x040fe40003f04000 */
[----:B------:R-:W-:-:S11]  /*1880*/  FSETP.NAN.AND P1, PT, R13, R13, PT ;  /* 0x0000000d0d00720b */ /* 0x000fd60003f28000 */
[----:B------:R-:W-:-:S04]  /*1890*/  @!P0 FSEL R13, R13, R15, P1 ;  /* 0x0000000f0d0d8208 */ /* 0x000fc80000800000 */
[C---:B------:R-:W-:Y:S01]  /*18a0*/  FSETP.NAN.AND P1, PT, R13.reuse, R13, PT ;  /* 0x0000000d0d00720b */ /* 0x040fe20003f28000 */
[----:B------:R-:W0:Y:S02]  /*18b0*/  SHFL.BFLY PT, R0, R13, 0x10, 0x1f ;  /* 0x0e001f000d007f89 */ /* 0x000e2400000e0000 */
[----:B0-----:R-:W-:-:S10]  /*18c0*/  FSETP.GT.AND P0, PT, R13, R0, PT ;  /* 0x000000000d00720b */ /* 0x001fd40003f04000 */
[----:B------:R-:W-:-:S04]  /*18d0*/  @!P1 FSEL R13, R13, R0, P0 ;  /* 0x000000000d0d9208 */ /* 0x000fc80000000000 */
[C---:B------:R-:W-:Y:S01]  /*18e0*/  FSETP.NAN.AND P1, PT, R13.reuse, R13, PT ;  /* 0x0000000d0d00720b */ /* 0x040fe20003f28000 */
[----:B------:R-:W0:Y:S02]  /*18f0*/  SHFL.BFLY PT, R0, R13, 0x8, 0x1f ;  /* 0x0d001f000d007f89 */ /* 0x000e2400000e0000 */
[----:B0-----:R-:W-:-:S13]  /*1900*/  FSETP.GT.AND P0, PT, R13, R0, PT ;  /* 0x000000000d00720b */ /* 0x001fda0003f04000 */
        /* <DEDUP_REMOVED lines=12> */
[----:B------:R-:W-:Y:S02]  /*19d0*/  @!P0 FSEL R13, R13, R0, P1 ;  /* 0x000000000d0d8208 */ /* 0x000fe40000800000 */
[----:B------:R-:W-:-:S03]  /*19e0*/  ISETP.GE.AND P1, PT, R22, 0x8, PT ;  /* 0x000000081600780c */ /* 0x000fc60003f26270 */
[----:B------:R-:W-:Y:S04]  /*19f0*/  @!P2 STS [R24], R13 ;  /* 0x0000000d1800a388 */ /* 0x000fe80000000800 */
[----:B------:R-:W-:Y:S06]  /*1a00*/  BAR.SYNC 0x0 ;  /* 0x0000000000007b1d */ /* 0x000fec0000000000 */
[----:B------:R-:W0:Y:S04]  /*1a10*/  @!P1 LDS R2, [R22.X4] ;  /* 0x0000000016029984 */ /* 0x000e280000004800 */
[----:B0-----:R-:W0:Y:S01]  /*1a20*/  SHFL.BFLY PT, R3, R2, 0x4, 0x1f ;  /* 0x0c801f0002037f89 */ /* 0x001e2200000e0000 */
[----:B------:R-:W-:-:S02]  /*1a30*/  FSETP.NAN.AND P3, PT, R2, R2, PT ;  /* 0x000000020200720b */ /* 0x000fc40003f68000 */
[----:B0-----:R-:W-:-:S04]  /*1a40*/  FSETP.GT.AND P0, PT, R2, R3, PT ;  /* 0x000000030200720b */ /* 0x001fc80003f04000 */
[----:B------:R-:W-:-:S04]  /*1a50*/  FSEL R3, R2, R3, P0 ;  /* 0x0000000302037208 */ /* 0x000fc80000000000 */
[----:B------:R-:W-:-:S04]  /*1a60*/  FSEL R25, R2, R3, P3 ;  /* 0x0000000302197208 */ /* 0x000fc80001800000 */
[C---:B------:R-:W-:Y:S01]  /*1a70*/  FSETP.NAN.AND P3, PT, R25.reuse, R25, PT ;  /* 0x000000191900720b */ /* 0x040fe20003f68000 */
[----:B------:R-:W0:Y:S02]  /*1a80*/  SHFL.BFLY PT, R0, R25, 0x2, 0x1f ;  /* 0x0c401f0019007f89 */ /* 0x000e2400000e0000 */
[----:B0-----:R-:W-:-:S13]  /*1a90*/  FSETP.GT.AND P0, PT, R25, R0, PT ;  /* 0x000000001900720b */ /* 0x001fda0003f04000 */
[----:B------:R-:W-:Y:S02]  /*1aa0*/  @!P0 FSEL R25, R25, R0, P3 ;  /* 0x0000000019198208 */ /* 0x000fe40001800000 */
[----:B------:R-:W-:Y:S02]  /*1ab0*/  LOP3.LUT P0, RZ, R22, 0x7, RZ, 0xc0, !PT ;  /* 0x0000000716ff7812 */ /* 0x000fe4000780c0ff */
[----:B------:R-:W-:Y:S01]  /*1ac0*/  IADD3 R0, P5, R20, c[0x0][0x160], RZ ;  /* 0x0000580014007a10 */ /* 0x000fe20007fbe0ff */
[----:B------:R-:W0:Y:S01]  /*1ad0*/  SHFL.BFLY PT, R4, R25, 0x1, 0x1f ;  /* 0x0c201f0019047f89 */ /* 0x000e2200000e0000 */
[----:B------:R-:W-:Y:S02]  /*1ae0*/  ISETP.LT.AND P0, PT, R22, 0x8, !P0 ;  /* 0x000000081600780c */ /* 0x000fe40004701270 */
[----:B------:R-:W-:Y:S02]  /*1af0*/  FSETP.NAN.AND P4, PT, R25, R25, PT ;  /* 0x000000191900720b */ /* 0x000fe40003f88000 */
[----:B------:R-:W-:-:S02]  /*1b00*/  IADD3.X R3, R21, c[0x0][0x164], RZ, P5, !PT ;  /* 0x0000590015037a10 */ /* 0x000fc40002ffe4ff */
[----:B------:R-:W-:-:S03]  /*1b10*/  MOV R26, R0 ;  /* 0x00000000001a7202 */ /* 0x000fc60000000f00 */
[----:B------:R-:W-:Y:S01]  /*1b20*/  IMAD.MOV.U32 R27, RZ, RZ, R3 ;  /* 0x000000ffff1b7224 */ /* 0x000fe200078e0003 */
[----:B0-----:R-:W-:-:S13]  /*1b30*/  FSETP.GT.AND P3, PT, R25, R4, PT ;  /* 0x000000041900720b */ /* 0x001fda0003f64000 */
[----:B------:R-:W-:-:S05]  /*1b40*/  @!P3 FSEL R25, R25, R4, P4 ;  /* 0x000000041919b208 */ /* 0x000fca0002000000 */
[----:B------:R-:W-:Y:S04]  /*1b50*/  @P0 STS [R22.X4], R25 ;  /* 0x0000001916000388 */ /* 0x000fe80000004800 */
[----:B------:R-:W-:Y:S06]  /*1b60*/  BAR.SYNC 0x0 ;  /* 0x0000000000007b1d */ /* 0x000fec0000000000 */
[----:B------:R-:W2:Y:S04]  /*1b70*/  LDG.E.EL.128 R4, [R26.64] ;  /* 0x0000000a1a047981 */ /* 0x000ea8000c2e1d00 */
[----:B------:R-:W3:Y:S04]  /*1b80*/  LDG.E.EL.128 R8, [R26.64+0x1000] ;  /* 0x0010000a1a087981 */ /* 0x000ee8000c2e1d00 */
[----:B------:R0:W4:Y:S04]  /*1b90*/  LDG.E.EL.128 R12, [R26.64+0x2000] ;  /* 0x0020000a1a0c7981 */ /* 0x000128000c2e1d00 */
[----:B------:R0:W5:Y:S04]  /*1ba0*/  LDG.E.EL.128 R16, [R26.64+0x3000] ;  /* 0x0030000a1a107981 */ /* 0x000168000c2e1d00 */
[----:B------:R-:W1:Y:S04]  /*1bb0*/  LDS R2, [RZ] ;  /* 0x00000000ff027984 */ /* 0x000e680000000800 */
[----:B------:R-:W-:Y:S06]  /*1bc0*/  BAR.SYNC 0x0 ;  /* 0x0000000000007b1d */ /* 0x000fec0000000000 */
[----:B--2---:R-:W-:-:S02]  /*1bd0*/  SHF.L.U32 R29, R4, 0x10, RZ ;  /* 0x00000010041d7819 */ /* 0x004fc400000006ff */
[----:B------:R-:W-:Y:S02]  /*1be0*/  PRMT R4, R4, 0x7632, R4 ;  /* 0x0000763204047816 */ /* 0x000fe40000000004 */
[----:B---3--:R-:W-:Y:S01]  /*1bf0*/  SHF.L.U32 R31, R8, 0x10, RZ ;  /* 0x00000010081f7819 */ /* 0x008fe200000006ff */
[----:B-1----:R-:W-:Y:S01]  /*1c00*/  FADD R29, -R2, R29 ;  /* 0x0000001d021d7221 */ /* 0x002fe20000000100 */
[----:B------:R-:W-:Y:S02]  /*1c10*/  SHF.L.U32 R25, R4, 0x10, RZ ;  /* 0x0000001004197819 */ /* 0x000fe400000006ff */
[----:B------:R-:W-:Y:S01]  /*1c20*/  PRMT R8, R8, 0x7632, R8 ;  /* 0x0000763208087816 */ /* 0x000fe20000000008 */
[----:B------:R-:W-:Y:S01]  /*1c30*/  FMUL R29, R29, 1.4426950216293334961 ;  /* 0x3fb8aa3b1d1d7820 */ /* 0x000fe20000400000 */
[C---:B------:R-:W-:Y:S01]  /*1c40*/  FADD R31, -R2.reuse, R31 ;  /* 0x0000001f021f7221 */ /* 0x040fe20000000100 */
[----:B------:R-:W-:Y:S01]  /*1c50*/  FADD R25, -R2, R25 ;  /* 0x0000001902197221 */ /* 0x000fe20000000100 */
[----:B0-----:R-:W-:-:S02]  /*1c60*/  SHF.L.U32 R27, R8, 0x10, RZ ;  /* 0x00000010081b7819 */ /* 0x001fc400000006ff */
[----:B------:R-:W-:Y:S01]  /*1c70*/  FSETP.GEU.AND P5, PT, R29, -126, PT ;  /* 0xc2fc00001d00780b */ /* 0x000fe20003fae000 */
[----:B------:R-:W-:Y:S01]  /*1c80*/  FMUL R26, R25, 1.4426950216293334961 ;  /* 0x3fb8aa3b191a7820 */ /* 0x000fe20000400000 */
[----:B------:R-:W-:Y:S01]  /*1c90*/  FMUL R28, R31, 1.4426950216293334961 ;  /* 0x3fb8aa3b1f1c7820 */ /* 0x000fe20000400000 */
[----:B------:R-:W-:Y:S01]  /*1ca0*/  FADD R4, -R2, R27 ;  /* 0x0000001b02047221 */ /* 0x000fe20000000100 */
[C---:B------:R-:W-:Y:S02]  /*1cb0*/  SHF.L.U32 R27, R5.reuse, 0x10, RZ ;  /* 0x00000010051b7819 */ /* 0x040fe400000006ff */
[----:B------:R-:W-:Y:S01]  /*1cc0*/  FSETP.GEU.AND P3, PT, R26, -126, PT ;  /* 0xc2fc00001a00780b */ /* 0x000fe20003f6e000 */
[----:B------:R-:W-:Y:S01]  /*1cd0*/  FMUL R32, R4, 1.4426950216293334961 ;  /* 0x3fb8aa3b04207820 */ /* 0x000fe20000400000 */
[----:B------:R-:W-:Y:S01]  /*1ce0*/  FSETP.GEU.AND P6, PT, R28, -126, PT ;  /* 0xc2fc00001c00780b */ /* 0x000fe20003fce000 */
[----:B------:R-:W-:Y:S01]  /*1cf0*/  FADD R27, -R2, R27 ;  /* 0x0000001b021b7221 */ /* 0x000fe20000000100 */
[----:B------:R-:W-:-:S02]  /*1d00*/  PRMT R5, R5, 0x7632, R5 ;  /* 0x0000763205057816 */ /* 0x000fc40000000005 */
[----:B------:R-:W-:Y:S01]  /*1d10*/  FSETP.GEU.AND P4, PT, R32, -126, PT ;  /* 0xc2fc00002000780b */ /* 0x000fe20003f8e000 */
[----:B------:R-:W-:Y:S01]  /*1d20*/  @!P5 FMUL R29, R29, 0.5 ;  /* 0x3f0000001d1dd820 */ /* 0x000fe20000400000 */
[----:B------:R-:W-:Y:S01]  /*1d30*/  FMUL R4, R27, 1.4426950216293334961 ;  /* 0x3fb8aa3b1b047820 */ /* 0x000fe20000400000 */
[----:B------:R-:W-:Y:S02]  /*1d40*/  SHF.L.U32 R27, R9, 0x10, RZ ;  /* 0x00000010091b7819 */ /* 0x000fe400000006ff */
[----:B------:R0:W1:Y:S01]  /*1d50*/  MUFU.EX2 R25, R29 ;  /* 0x0000001d00197308 */ /* 0x0000620000000800 */
[----:B------:R-:W-:Y:S01]  /*1d60*/  SHF.L.U32 R5, R5, 0x10, RZ ;  /* 0x0000001005057819 */ /* 0x000fe200000006ff */
[----:B------:R-:W-:Y:S01]  /*1d70*/  @!P3 FMUL R26, R26, 0.5 ;  /* 0x3f0000001a1ab820 */ /* 0x000fe20000400000 */
[----:B------:R-:W-:Y:S01]  /*1d80*/  FADD R31, -R2, R27 ;  /* 0x0000001b021f7221 */ /* 0x000fe20000000100 */
[----:B------:R-:W-:Y:S01]  /*1d90*/  @!P6 FMUL R28, R28, 0.5 ;  /* 0x3f0000001c1ce820 */ /* 0x000fe20000400000 */
[----:B------:R-:W-:Y:S01]  /*1da0*/  SHF.L.U32 R27, R6, 0x10, RZ ;  /* 0x00000010061b7819 */ /* 0x000fe200000006ff */
[----:B------:R-:W-:Y:S01]  /*1db0*/  FADD R5, -R2, R5 ;  /* 0x0000000502057221 */ /* 0x000fe20000000100 */
[----:B------:R-:W-:Y:S01]  /*1dc0*/  FMUL R31, R31, 1.4426950216293334961 ;  /* 0x3fb8aa3b1f1f7820 */ /* 0x000fe20000400000 */
[----:B------:R2:W3:Y:S01]  /*1dd0*/  MUFU.EX2 R8, R28 ;  /* 0x0000001c00087308 */ /* 0x0004e20000000800 */
[----:B------:R-:W-:Y:S01]  /*1de0*/  @!P4 FMUL R32, R32, 0.5 ;  /* 0x3f0000002020c820 */ /* 0x000fe20000400000 */
[----:B------:R-:W-:Y:S01]  /*1df0*/  FADD R30, -R2, R27 ;  /* 0x0000001b021e7221 */ /* 0x000fe20000000100 */
[----:B0-----:R-:W-:-:S02]  /*1e00*/  SHF.L.U32 R29, R10, 0x10, RZ ;  /* 0x000000100a1d7819 */ /* 0x001fc400000006ff */
[----:B------:R-:W-:Y:S01]  /*1e10*/  PRMT R6, R9, 0x7632, R6 ;  /* 0x0000763209067816 */ /* 0x000fe20000000006 */
[----:B------:R-:W-:Y:S01]  /*1e20*/  FMUL R30, R30, 1.4426950216293334961 ;  /* 0x3fb8aa3b1e1e7820 */ /* 0x000fe20000400000 */
[----:B----4-:R-:W-:Y:S01]  /*1e30*/  SHF.L.U32 R35, R12, 0x10, RZ ;  /* 0x000000100c237819 */ /* 0x010fe200000006ff */
[----:B------:R-:W0:Y:S01]  /*1e40*/  MUFU.EX2 R26, R26 ;  /* 0x0000001a001a7308 */ /* 0x000e220000000800 */
[----:B-1----:R-:W-:Y:S01]  /*1e50*/  @!P5 FMUL R25, R25, R25 ;  /* 0x000000191919d220 */ /* 0x002fe20000400000 */
[----:B------:R-:W-:Y:S01]  /*1e60*/  FSETP.GEU.AND P5, PT, R4, -126, PT ;  /* 0xc2fc00000400780b */ /* 0x000fe20003fae000 */
[----:B------:R-:W-:Y:S01]  /*1e70*/  FADD R29, -R2, R29 ;  /* 0x0000001d021d7221 */ /* 0x000fe20000000100 */
[----:B------:R-:W-:Y:S01]  /*1e80*/  SHF.L.U32 R33, R6, 0x10, RZ ;  /* 0x0000001006217819 */ /* 0x000fe200000006ff */
[----:B------:R-:W-:Y:S01]  /*1e90*/  FADD R35, -R2, R35 ;  /* 0x0000002302237221 */ /* 0x000fe20000000100 */
[----:B------:R-:W-:Y:S01]  /*1ea0*/  PRMT R6, R12, 0x7632, R6 ;  /* 0x000076320c067816 */ /* 0x000fe20000000006 */
[----:B--2---:R-:W-:Y:S01]  /*1eb0*/  FMUL R28, R29, 1.4426950216293334961 ;  /* 0x3fb8aa3b1d1c7820 */ /* 0x004fe20000400000 */
[----:B------:R1:W2:Y:S01]  /*1ec0*/  MUFU.EX2 R27, R32 ;  /* 0x00000020001b7308 */ /* 0x0002a20000000800 */
[----:B---3--:R-:W-:Y:S01]  /*1ed0*/  @!P6 FMUL R8, R8, R8 ;  /* 0x000000080808e220 */ /* 0x008fe20000400000 */
[----:B------:R-:W-:Y:S01]  /*1ee0*/  FSETP.GEU.AND P6, PT, R31, -126, PT ;  /* 0xc2fc00001f00780b */ /* 0x000fe20003fce000 */
[----:B------:R-:W-:Y:S01]  /*1ef0*/  FMUL R29, R5, 1.4426950216293334961 ;  /* 0x3fb8aa3b051d7820 */ /* 0x000fe20000400000 */
[----:B------:R-:W-:Y:S01]  /*1f00*/  FADD R5, RZ, R25 ;  /* 0x00000019ff057221 */ /* 0x000fe20000000000 */
[----:B------:R-:W-:Y:S01]  /*1f10*/  SHF.L.U32 R25, R7, 0x10, RZ ;  /* 0x0000001007197819 */ /* 0x000fe200000006ff */
[----:B------:R-:W-:Y:S01]  /*1f20*/  FADD R33, -R2, R33 ;  /* 0x0000002102217221 */ /* 0x000fe20000000100 */
[----:B------:R-:W-:Y:S01]  /*1f30*/  @!P5 FMUL R4, R4, 0.5 ;  /* 0x3f0000000404d820 */ /* 0x000fe20000400000 */
[----:B0-----:R-:W-:Y:S01]  /*1f40*/  @!P3 FMUL R26, R26, R26 ;  /* 0x0000001a1a1ab220 */ /* 0x001fe20000400000 */
[----:B------:R-:W-:Y:S01]  /*1f50*/  FSETP.GEU.AND P3, PT, R30, -126, PT ;  /* 0xc2fc00001e00780b */ /* 0x000fe20003f6e000 */
[----:B------:R-:W-:Y:S01]  /*1f60*/  FADD R5, R5, R8 ;  /* 0x0000000805057221 */ /* 0x000fe20000000000 */
[----:B------:R-:W-:Y:S01]  /*1f70*/  FADD R25, -R2, R25 ;  /* 0x0000001902197221 */ /* 0x000fe20000000100 */
[----:B-1----:R-:W-:Y:S01]  /*1f80*/  FMUL R32, R33, 1.4426950216293334961 ;  /* 0x3fb8aa3b21207820 */ /* 0x002fe20000400000 */
[----:B------:R-:W0:Y:S01]  /*1f90*/  MUFU.EX2 R4, R4 ;  /* 0x0000000400047308 */ /* 0x000e220000000800 */
[----:B------:R-:W-:Y:S01]  /*1fa0*/  IMAD.U32 R33, R11, 0x10000, RZ ;  /* 0x000100000b217824 */ /* 0x000fe200078e00ff */
[----:B------:R-:W-:Y:S01]  /*1fb0*/  @!P6 FMUL R31, R31, 0.5 ;  /* 0x3f0000001f1fe820 */ /* 0x000fe20000400000 */
[----:B--2---:R-:W-:Y:S01]  /*1fc0*/  @!P4 FMUL R27, R27, R27 ;  /* 0x0000001b1b1bc220 */ /* 0x004fe20000400000 */
[----:B------:R-:W-:Y:S01]  /*1fd0*/  FSETP.GEU.AND P4, PT, R28, -126, PT ;  /* 0xc2fc00001c00780b */ /* 0x000fe20003f8e000 */
[----:B------:R-:W-:Y:S01]  /*1fe0*/  FADD R33, -R2, R33 ;  /* 0x0000002102217221 */ /* 0x000fe20000000100 */
[----:B------:R-:W-:-:S02]  /*1ff0*/  PRMT R7, R10, 0x7632, R7 ;  /* 0x000076320a077816 */ /* 0x000fc40000000007 */
[----:B------:R1:W2:Y:S01]  /*2000*/  MUFU.EX2 R9, R31 ;  /* 0x0000001f00097308 */ /* 0x0002a20000000800 */
[----:B------:R-:W-:-:S07]  /*2010*/  @!P3 FMUL R30, R30, 0.5 ;  /* 0x3f0000001e1eb820 */ /* 0x000fce0000400000 */
[----:B------:R-:W3:Y:S01]  /*2020*/  MUFU.EX2 R30, R30 ;  /* 0x0000001e001e7308 */ /* 0x000ee20000000800 */
[----:B------:R-:W-:Y:S01]  /*2030*/  @!P4 FMUL R28, R28, 0.5 ;  /* 0x3f0000001c1cc820 */ /* 0x000fe20000400000 */
[----:B0-----:R-:W-:Y:S01]  /*2040*/  @!P5 FMUL R4, R4, R4 ;  /* 0x000000040404d220 */ /* 0x001fe20000400000 */
[----:B------:R-:W-:Y:S01]  /*2050*/  FSETP.GEU.AND P5, PT, R29, -126, PT ;  /* 0xc2fc00001d00780b */ /* 0x000fe20003fae000 */
[----:B-1----:R-:W-:Y:S02]  /*2060*/  FMUL R31, R25, 1.4426950216293334961 ;  /* 0x3fb8aa3b191f7820 */ /* 0x002fe40000400000 */
[----:B------:R-:W-:Y:S02]  /*2070*/  FADD R4, RZ, R4 ;  /* 0x00000004ff047221 */ /* 0x000fe40000000000 */
[----:B------:R-:W0:Y:S01]  /*2080*/  MUFU.EX2 R8, R28 ;  /* 0x0000001c00087308 */ /* 0x000e220000000800 */
[----:B--2---:R-:W-:Y:S01]  /*2090*/  @!P6 FMUL R9, R9, R9 ;  /* 0x000000090909e220 */ /* 0x004fe20000400000 */
[----:B------:R-:W-:-:S03]  /*20a0*/  FSETP.GEU.AND P6, PT, R32, -126, PT ;  /* 0xc2fc00002000780b */ /* 0x000fc60003fce000 */
[----:B------:R-:W-:Y:S01]  /*20b0*/  FADD R4, R4, R9 ;  /* 0x0000000904047221 */ /* 0x000fe20000000000 */
[----:B------:R-:W-:Y:S01]  /*20c0*/  FMUL R9, R33, 1.4426950216293334961 ;  /* 0x3fb8aa3b21097820 */ /* 0x000fe20000400000 */
[----:B---3--:R-:W-:Y:S01]  /*20d0*/  @!P3 FMUL R30, R30, R30 ;  /* 0x0000001e1e1eb220 */ /* 0x008fe20000400000 */
[----:B------:R-:W-:Y:S01]  /*20e0*/  FSETP.GEU.AND P3, PT, R31, -126, PT ;  /* 0xc2fc00001f00780b */ /* 0x000fe20003f6e000 */
[----:B------:R-:W-:Y:S02]  /*20f0*/  @!P5 FMUL R29, R29, 0.5 ;  /* 0x3f0000001d1dd820 */ /* 0x000fe40000400000 */
[----:B------:R-:W-:Y:S01]  /*2100*/  FADD R33, RZ, R30 ;  /* 0x0000001eff217221 */ /* 0x000fe20000000000 */
[----:B------:R-:W-:Y:S01]  /*2110*/  FMUL R30, R35, 1.4426950216293334961 ;  /* 0x3fb8aa3b231e7820 */ /* 0x000fe20000400000 */
[----:B------:R1:W2:Y:S02]  /*2120*/  MUFU.EX2 R25, R29 ;  /* 0x0000001d00197308 */ /* 0x0002a40000000800 */
[----:B------:R-:W-:Y:S01]  /*2130*/  @!P6 FMUL R32, R32, 0.5 ;  /* 0x3f0000002020e820 */ /* 0x000fe20000400000 */
[----:B0-----:R-:W-:Y:S01]  /*2140*/  @!P4 FMUL R8, R8, R8 ;  /* 0x000000080808c220 */ /* 0x001fe20000400000 */
[----:B------:R-:W-:-:S02]  /*2150*/  FSETP.GEU.AND P4, PT, R9, -126, PT ;  /* 0xc2fc00000900780b */ /* 0x000fc40003f8e000 */
[----:B------:R-:W-:Y:S01]  /*2160*/  SHF.L.U32 R35, R7, 0x10, RZ ;  /* 0x0000001007237819 */ /* 0x000fe200000006ff */
[----:B------:R-:W-:Y:S01]  /*2170*/  FADD R8, R33, R8 ;  /* 0x0000000821087221 */ /* 0x000fe20000000000 */
[----:B------:R-:W-:Y:S01]  /*2180*/  PRMT R7, R13, 0x7632, R7 ;  /* 0x000076320d077816 */ /* 0x000fe20000000007 */
[----:B------:R-:W-:Y:S01]  /*2190*/  @!P3 FMUL R31, R31, 0.5 ;  /* 0x3f0000001f1fb820 */ /* 0x000fe20000400000 */
[C---:B-1----:R-:W-:Y:S01]  /*21a0*/  SHF.L.U32 R29, R6.reuse, 0x10, RZ ;  /* 0x00000010061d7819 */ /* 0x042fe200000006ff */
[----:B------:R0:W1:Y:S01]  /*21b0*/  MUFU.EX2 R28, R32 ;  /* 0x00000020001c7308 */ /* 0x0000620000000800 */
[----:B------:R-:W-:Y:S01]  /*21c0*/  PRMT R6, R6, 0x7632, R6 ;  /* 0x0000763206067816 */ /* 0x000fe20000000006 */
[C---:B------:R-:W-:Y:S02]  /*21d0*/  FADD R35, -R2.reuse, R35 ;  /* 0x0000002302237221 */ /* 0x040fe40000000100 */
[----:B------:R-:W-:Y:S01]  /*21e0*/  FADD R33, -R2, R29 ;  /* 0x0000001d02217221 */ /* 0x000fe20000000100 */
[----:B-----5:R-:W-:Y:S01]  /*21f0*/  SHF.L.U32 R29, R16, 0x10, RZ ;  /* 0x00000010101d7819 */ /* 0x020fe200000006ff */
[----:B------:R-:W-:Y:S01]  /*2200*/  @!P4 FMUL R9, R9, 0.5 ;  /* 0x3f0000000909c820 */ /* 0x000fe20000400000 */
[----:B--2---:R-:W-:Y:S01]  /*2210*/  @!P5 FMUL R25, R25, R25 ;  /* 0x000000191919d220 */ /* 0x004fe20000400000 */
[----:B------:R2:W3:Y:S01]  /*2220*/  MUFU.EX2 R12, R31 ;  /* 0x0000001f000c7308 */ /* 0x0004e20000000800 */
[----:B------:R-:W-:Y:S01]  /*2230*/  FSETP.GEU.AND P5, PT, R30, -126, PT ;  /* 0xc2fc00001e00780b */ /* 0x000fe20003fae000 */
[----:B0-----:R-:W-:Y:S01]  /*2240*/  FMUL R32, R33, 1.4426950216293334961 ;  /* 0x3fb8aa3b21207820 */ /* 0x001fe20000400000 */
[----:B------:R-:W-:Y:S01]  /*2250*/  FADD R29, -R2, R29 ;  /* 0x0000001d021d7221 */ /* 0x000fe20000000100 */
[----:B------:R-:W-:-:S02]  /*2260*/  SHF.L.U32 R33, R6, 0x10, RZ ;  /* 0x0000001006217819 */ /* 0x000fc400000006ff */
[----:B------:R-:W-:Y:S02]  /*2270*/  PRMT R16, R16, 0x7632, R16 ;  /* 0x0000763210107816 */ /* 0x000fe40000000010 */
[----:B------:R-:W0:Y:S01]  /*2280*/  MUFU.EX2 R10, R9 ;  /* 0x00000009000a7308 */ /* 0x000e220000000800 */
[----:B--2---:R-:W-:Y:S01]  /*2290*/  FMUL R31, R29, 1.4426950216293334961 ;  /* 0x3fb8aa3b1d1f7820 */ /* 0x004fe20000400000 */
[----:B------:R-:W-:Y:S01]  /*22a0*/  FADD R33, -R2, R33 ;  /* 0x0000002102217221 */ /* 0x000fe20000000100 */
[----:B-1----:R-:W-:Y:S01]  /*22b0*/  @!P6 FMUL R28, R28, R28 ;  /* 0x0000001c1c1ce220 */ /* 0x002fe20000400000 */
[----:B------:R-:W-:Y:S02]  /*22c0*/  FSETP.GEU.AND P6, PT, R32, -126, PT ;  /* 0xc2fc00002000780b */ /* 0x000fe40003fce000 */
[----:B------:R-:W-:Y:S01]  /*22d0*/  FMUL R29, R33, 1.4426950216293334961 ;  /* 0x3fb8aa3b211d7820 */ /* 0x000fe20000400000 */
[----:B------:R-:W-:Y:S01]  /*22e0*/  @!P5 FMUL R30, R30, 0.5 ;  /* 0x3f0000001e1ed820 */ /* 0x000fe20000400000 */
[----:B---3--:R-:W-:Y:S01]  /*22f0*/  @!P3 FMUL R12, R12, R12 ;  /* 0x0000000c0c0cb220 */ /* 0x008fe20000400000 */
[----:B------:R-:W-:-:S02]  /*2300*/  FSETP.GEU.AND P3, PT, R31, -126, PT ;  /* 0xc2fc00001f00780b */ /* 0x000fc40003f6e000 */
[----:B------:R1:W2:Y:S01]  /*2310*/  MUFU.EX2 R6, R30 ;  /* 0x0000001e00067308 */ /* 0x0002a20000000800 */
[----:B------:R-:W-:Y:S01]  /*2320*/  FADD R33, RZ, R12 ;  /* 0x0000000cff217221 */ /* 0x000fe20000000000 */
[----:B0-----:R-:W-:Y:S01]  /*2330*/  @!P4 FMUL R10, R10, R10 ;  /* 0x0000000a0a0ac220 */ /* 0x001fe20000400000 */
[----:B------:R-:W-:-:S03]  /*2340*/  FSETP.GEU.AND P4, PT, R29, -126, PT ;  /* 0xc2fc00001d00780b */ /* 0x000fc60003f8e000 */
[----:B------:R-:W-:Y:S01]  /*2350*/  @!P6 FMUL R32, R32, 0.5 ;  /* 0x3f0000002020e820 */ /* 0x000fe20000400000 */
[----:B------:R-:W-:Y:S01]  /*2360*/  FADD R10, R33, R10 ;  /* 0x0000000a210a7221 */ /* 0x000fe20000000000 */
[----:B------:R-:W-:-:S03]  /*2370*/  SHF.L.U32 R33, R16, 0x10, RZ ;  /* 0x0000001010217819 */ /* 0x000fc600000006ff */
[----:B------:R-:W-:Y:S01]  /*2380*/  @!P3 FMUL R31, R31, 0.5 ;  /* 0x3f0000001f1fb820 */ /* 0x000fe20000400000 */
[----:B-1----:R-:W-:Y:S01]  /*2390*/  FMUL R30, R35, 1.4426950216293334961 ;  /* 0x3fb8aa3b231e7820 */ /* 0x002fe20000400000 */
[----:B------:R-:W-:Y:S01]  /*23a0*/  SHF.L.U32 R35, R13, 0x10, RZ ;  /* 0x000000100d237819 */ /* 0x000fe200000006ff */
[----:B------:R-:W-:Y:S01]  /*23b0*/  FADD R16, RZ, R26 ;  /* 0x0000001aff107221 */ /* 0x000fe20000000000 */
[----:B------:R0:W1:Y:S01]  /*23c0*/  MUFU.EX2 R12, R31 ;  /* 0x0000001f000c7308 */ /* 0x0000620000000800 */
[----:B------:R-:W-:Y:S01]  /*23d0*/  FADD R33, -R2, R33 ;  /* 0x0000002102217221 */ /* 0x000fe20000000100 */
[----:B--2---:R-:W-:Y:S01]  /*23e0*/  @!P5 FMUL R6, R6, R6 ;  /* 0x000000060606d220 */ /* 0x004fe20000400000 */
[----:B------:R-:W-:Y:S01]  /*23f0*/  FSETP.GEU.AND P5, PT, R30, -126, PT ;  /* 0xc2fc00001e00780b */ /* 0x000fe20003fae000 */
[----:B------:R-:W-:Y:S01]  /*2400*/  @!P4 FMUL R29, R29, 0.5 ;  /* 0x3f0000001d1dc820 */ /* 0x000fe20000400000 */
[----:B------:R-:W-:Y:S01]  /*2410*/  FADD R35, -R2, R35 ;  /* 0x0000002302237221 */ /* 0x000fe20000000100 */
[----:B------:R-:W-:Y:S01]  /*2420*/  FADD R16, R16, R27 ;  /* 0x0000001b10107221 */ /* 0x000fe20000000000 */
[----:B------:R-:W-:Y:S01]  /*2430*/  FADD R13, RZ, R25 ;  /* 0x00000019ff0d7221 */ /* 0x000fe20000000000 */
[----:B------:R2:W3:Y:S01]  /*2440*/  MUFU.EX2 R9, R32 ;  /* 0x0000002000097308 */ /* 0x0004e20000000800 */
[----:B------:R-:W-:Y:S01]  /*2450*/  FMUL R27, R35, 1.4426950216293334961 ;  /* 0x3fb8aa3b231b7820 */ /* 0x000fe20000400000 */
[----:B------:R-:W-:Y:S01]  /*2460*/  SHF.L.U32 R25, R7, 0x10, RZ ;  /* 0x0000001007197819 */ /* 0x000fe200000006ff */
[----:B------:R-:W-:Y:S01]  /*2470*/  FADD R13, R13, R28 ;  /* 0x0000001c0d0d7221 */ /* 0x000fe20000000000 */
[----:B------:R-:W-:Y:S01]  /*2480*/  PRMT R7, R17, 0x7632, R7 ;  /* 0x0000763211077816 */ /* 0x000fe20000000007 */
[----:B------:R-:W-:Y:S01]  /*2490*/  IMAD.U32 R35, R18, 0x10000, RZ ;  /* 0x0001000012237824 */ /* 0x000fe200078e00ff */
[----:B0-----:R-:W-:Y:S01]  /*24a0*/  SHF.L.U32 R31, R14, 0x10, RZ ;  /* 0x000000100e1f7819 */ /* 0x001fe200000006ff */
[----:B------:R-:W-:Y:S01]  /*24b0*/  FADD R28, -R2, R25 ;  /* 0x00000019021c7221 */ /* 0x000fe20000000100 */
[----:B------:R-:W0:Y:S01]  /*24c0*/  MUFU.EX2 R29, R29 ;  /* 0x0000001d001d7308 */ /* 0x000e220000000800 */
[----:B--2---:R-:W-:Y:S01]  /*24d0*/  FMUL R32, R33, 1.4426950216293334961 ;  /* 0x3fb8aa3b21207820 */ /* 0x004fe20000400000 */
[----:B------:R-:W-:Y:S01]  /*24e0*/  SHF.L.U32 R33, R17, 0x10, RZ ;  /* 0x0000001011217819 */ /* 0x000fe200000006ff */
[----:B-1----:R-:W-:Y:S01]  /*24f0*/  @!P3 FMUL R12, R12, R12 ;  /* 0x0000000c0c0cb220 */ /* 0x002fe20000400000 */
[----:B------:R-:W-:Y:S01]  /*2500*/  FSETP.GEU.AND P3, PT, R27, -126, PT ;  /* 0xc2fc00001b00780b */ /* 0x000fe20003f6e000 */
[----:B------:R-:W-:Y:S01]  /*2510*/  @!P5 FMUL R30, R30, 0.5 ;  /* 0x3f0000001e1ed820 */ /* 0x000fe20000400000 */
[----:B------:R-:W-:Y:S01]  /*2520*/  SHF.L.U32 R25, R7, 0x10, RZ ;  /* 0x0000001007197819 */ /* 0x000fe200000006ff */
[----:B------:R-:W-:Y:S01]  /*2530*/  FADD R33, -R2, R33 ;  /* 0x0000002102217221 */ /* 0x000fe20000000100 */
[----:B---3--:R-:W-:Y:S01]  /*2540*/  @!P6 FMUL R9, R9, R9 ;  /* 0x000000090909e220 */ /* 0x008fe20000400000 */
[----:B------:R-:W-:Y:S01]  /*2550*/  FSETP.GEU.AND P6, PT, R32, -126, PT ;  /* 0xc2fc00002000780b */ /* 0x000fe20003fce000 */
[C---:B------:R-:W-:Y:S01]  /*2560*/  FADD R31, -R2.reuse, R31 ;  /* 0x0000001f021f7221 */ /* 0x040fe20000000100 */
[----:B------:R-:W-:Y:S01]  /*2570*/  FMUL R26, R33, 1.4426950216293334961 ;  /* 0x3fb8aa3b211a7820 */ /* 0x000fe20000400000 */
[----:B------:R-:W1:Y:S01]  /*2580*/  MUFU.EX2 R30, R30 ;  /* 0x0000001e001e7308 */ /* 0x000e620000000800 */
[----:B------:R-:W-:Y:S01]  /*2590*/  FADD R33, -R2, R25 ;  /* 0x0000001902217221 */ /* 0x000fe20000000100 */
[----:B------:R-:W-:Y:S01]  /*25a0*/  FMUL R28, R28, 1.4426950216293334961 ;  /* 0x3fb8aa3b1c1c7820 */ /* 0x000fe20000400000 */
[----:B------:R-:W-:Y:S01]  /*25b0*/  FADD R35, -R2, R35 ;  /* 0x0000002302237221 */ /* 0x000fe20000000100 */
[----:B0-----:R-:W-:Y:S01]  /*25c0*/  @!P4 FMUL R29, R29, R29 ;  /* 0x0000001d1d1dc220 */ /* 0x001fe20000400000 */
[----:B------:R-:W-:Y:S01]  /*25d0*/  FSETP.GEU.AND P4, PT, R26, -126, PT ;  /* 0xc2fc00001a00780b */ /* 0x000fe20003f8e000 */
[----:B------:R-:W-:Y:S01]  /*25e0*/  @!P3 FMUL R27, R27, 0.5 ;  /* 0x3f0000001b1bb820 */ /* 0x000fe20000400000 */
[----:B------:R-:W-:Y:S01]  /*25f0*/  FMUL R33, R33, 1.4426950216293334961 ;  /* 0x3fb8aa3b21217820 */ /* 0x000fe20000400000 */
[----:B------:R-:W-:Y:S01]  /*2600*/  FADD R29, RZ, R29 ;  /* 0x0000001dff1d7221 */ /* 0x000fe20000000000 */
[----:B------:R-:W-:Y:S01]  /*2610*/  PRMT R14, R14, 0x7632, R14 ;  /* 0x000076320e0e7816 */ /* 0x000fe2000000000e */
[----:B------:R-:W-:Y:S01]  /*2620*/  @!P6 FMUL R32, R32, 0.5 ;  /* 0x3f0000002020e820 */ /* 0x000fe20000400000 */
[----:B------:R-:W-:Y:S01]  /*2630*/  PRMT R7, R7, 0x7632, R7 ;  /* 0x0000763207077816 */ /* 0x000fe20000000007 */
[----:B------:R-:W0:Y:S01]  /*2640*/  MUFU.EX2 R27, R27 ;  /* 0x0000001b001b7308 */ /* 0x000e220000000800 */
[----:B------:R-:W-:Y:S01]  /*2650*/  PRMT R18, R18, 0x7632, R18 ;  /* 0x0000763212127816 */ /* 0x000fe20000000012 */
[----:B------:R-:W-:Y:S01]  /*2660*/  FADD R5, R5, R6 ;  /* 0x0000000605057221 */ /* 0x000fe20000000000 */
[----:B------:R-:W-:Y:S01]  /*2670*/  FADD R16, R16, R9 ;  /* 0x0000000910107221 */ /* 0x000fe20000000000 */
[----:B-1----:R-:W-:Y:S01]  /*2680*/  @!P5 FMUL R30, R30, R30 ;  /* 0x0000001e1e1ed220 */ /* 0x002fe20000400000 */
[----:B------:R-:W-:Y:S01]  /*2690*/  FSETP.GEU.AND P5, PT, R28, -126, PT ;  /* 0xc2fc00001c00780b */ /* 0x000fe20003fae000 */
[----:B------:R-:W-:Y:S01]  /*26a0*/  @!P4 FMUL R26, R26, 0.5 ;  /* 0x3f0000001a1ac820 */ /* 0x000fe20000400000 */
[----:B------:R-:W-:Y:S01]  /*26b0*/  FADD R12, R12, R5 ;  /* 0x000000050c0c7221 */ /* 0x000fe20000000000 */
[----:B------:R1:W2:Y:S01]  /*26c0*/  MUFU.EX2 R17, R32 ;  /* 0x0000002000117308 */ /* 0x0002a20000000800 */
[----:B------:R-:W-:Y:S01]  /*26d0*/  FADD R25, R29, R30 ;  /* 0x0000001e1d197221 */ /* 0x000fe20000000000 */
[----:B------:R-:W-:Y:S01]  /*26e0*/  FMUL R29, R31, 1.4426950216293334961 ;  /* 0x3fb8aa3b1f1d7820 */ /* 0x000fe20000400000 */
[----:B------:R-:W-:-:S05]  /*26f0*/  SHF.L.U32 R31, R14, 0x10, RZ ;  /* 0x000000100e1f7819 */ /* 0x000fca00000006ff */
[----:B------:R-:W3:Y:S01]  /*2700*/  MUFU.EX2 R26, R26 ;  /* 0x0000001a001a7308 */ /* 0x000ee20000000800 */
[----:B0-----:R-:W-:Y:S01]  /*2710*/  @!P3 FMUL R27, R27, R27 ;  /* 0x0000001b1b1bb220 */ /* 0x001fe20000400000 */
[----:B------:R-:W-:Y:S01]  /*2720*/  FSETP.GEU.AND P3, PT, R29, -126, PT ;  /* 0xc2fc00001d00780b */ /* 0x000fe20003f6e000 */
[----:B-1----:R-:W-:Y:S01]  /*2730*/  FMUL R32, R35, 1.4426950216293334961 ;  /* 0x3fb8aa3b23207820 */ /* 0x002fe20000400000 */
[----:B------:R-:W-:Y:S01]  /*2740*/  FADD R31, -R2, R31 ;  /* 0x0000001f021f7221 */ /* 0x000fe20000000100 */
[----:B------:R-:W-:Y:S01]  /*2750*/  @!P5 FMUL R28, R28, 0.5 ;  /* 0x3f0000001c1cd820 */ /* 0x000fe20000400000 */
[----:B------:R-:W-:Y:S01]  /*2760*/  SHF.L.U32 R35, R15, 0x10, RZ ;  /* 0x000000100f237819 */ /* 0x000fe200000006ff */
[----:B------:R-:W-:Y:S01]  /*2770*/  FADD R27, R4, R27 ;  /* 0x0000001b041b7221 */ /* 0x000fe20000000000 */
[----:B--2---:R-:W-:Y:S01]  /*2780*/  @!P6 FMUL R17, R17, R17 ;  /* 0x000000111111e220 */ /* 0x004fe20000400000 */
[----:B------:R-:W-:Y:S01]  /*2790*/  FSETP.GEU.AND P6, PT, R33, -126, PT ;  /* 0xc2fc00002100780b */ /* 0x000fe20003fce000 */
[----:B------:R-:W-:Y:S01]  /*27a0*/  FMUL R30, R31, 1.4426950216293334961 ;  /* 0x3fb8aa3b1f1e7820 */ /* 0x000fe20000400000 */
[----:B------:R-:W-:Y:S01]  /*27b0*/  SHF.L.U32 R31, R7, 0x10, RZ ;  /* 0x00000010071f7819 */ /* 0x000fe200000006ff */
[----:B------:R-:W0:Y:S01]  /*27c0*/  MUFU.EX2 R28, R28 ;  /* 0x0000001c001c7308 */ /* 0x000e220000000800 */
[----:B------:R-:W-:Y:S01]  /*27d0*/  PRMT R15, R11, 0x7632, R15 ;  /* 0x000076320b0f7816 */ /* 0x000fe2000000000f */
[----:B------:R-:W-:Y:S01]  /*27e0*/  FADD R35, -R2, R35 ;  /* 0x0000002302237221 */ /* 0x000fe20000000100 */
[----:B------:R-:W-:Y:S01]  /*27f0*/  @!P3 FMUL R29, R29, 0.5 ;  /* 0x3f0000001d1db820 */ /* 0x000fe20000400000 */
[----:B---3--:R-:W-:Y:S01]  /*2800*/  @!P4 FMUL R26, R26, R26 ;  /* 0x0000001a1a1ac220 */ /* 0x008fe20000400000 */
[----:B------:R-:W-:Y:S01]  /*2810*/  FSETP.GEU.AND P4, PT, R32, -126, PT ;  /* 0xc2fc00002000780b */ /* 0x000fe20003f8e000 */
[----:B------:R-:W-:Y:S01]  /*2820*/  FADD R31, -R2, R31 ;  /* 0x0000001f021f7221 */ /* 0x000fe20000000100 */
[----:B------:R-:W-:Y:S01]  /*2830*/  FMUL R34, R35, 1.4426950216293334961 ;  /* 0x3fb8aa3b23227820 */ /* 0x000fe20000400000 */
[----:B------:R1:W2:Y:S01]  /*2840*/  MUFU.EX2 R7, R29 ;  /* 0x0000001d00077308 */ /* 0x0002a20000000800 */
[----:B------:R-:W-:Y:S01]  /*2850*/  SHF.L.U32 R35, R19, 0x10, RZ ;  /* 0x0000001013237819 */ /* 0x000fe200000006ff */
[----:B------:R-:W-:Y:S01]  /*2860*/  @!P6 FMUL R33, R33, 0.5 ;  /* 0x3f0000002121e820 */ /* 0x000fe20000400000 */
[----:B------:R-:W-:Y:S01]  /*2870*/  FMUL R31, R31, 1.4426950216293334961 ;  /* 0x3fb8aa3b1f1f7820 */ /* 0x000fe20000400000 */
[----:B------:R-:W-:Y:S01]  /*2880*/  FADD R17, R17, R16 ;  /* 0x0000001011117221 */ /* 0x000fe20000000000 */
[----:B------:R-:W-:Y:S01]  /*2890*/  FADD R26, R26, R27 ;  /* 0x0000001b1a1a7221 */ /* 0x000fe20000000000 */
[----:B------:R-:W-:Y:S01]  /*28a0*/  FADD R36, -R2, R35 ;  /* 0x0000002302247221 */ /* 0x000fe20000000100 */
[----:B------:R-:W-:Y:S01]  /*28b0*/  SHF.L.U32 R35, R18, 0x10, RZ ;  /* 0x0000001012237819 */ /* 0x000fe200000006ff */
[----:B------:R3:W4:Y:S01]  /*28c0*/  MUFU.EX2 R14, R33 ;  /* 0x00000021000e7308 */ /* 0x0007220000000800 */
[----:B-1----:R-:W-:Y:S01]  /*28d0*/  SHF.L.U32 R29, R15, 0x10, RZ ;  /* 0x000000100f1d7819 */ /* 0x002fe200000006ff */
[----:B------:R-:W-:Y:S01]  /*28e0*/  @!P4 FMUL R32, R32, 0.5 ;  /* 0x3f0000002020c820 */ /* 0x000fe20000400000 */
[----:B0-----:R-:W-:Y:S01]  /*28f0*/  @!P5 FMUL R28, R28, R28 ;  /* 0x0000001c1c1cd220 */ /* 0x001fe20000400000 */
[----:B------:R-:W-:Y:S01]  /*2900*/  FSETP.GEU.AND P5, PT, R30, -126, PT ;  /* 0xc2fc00001e00780b */ /* 0x000fe20003fae000 */
[C---:B------:R-:W-:Y:S01]  /*2910*/  FADD R35, -R2.reuse, R35 ;  /* 0x0000002302237221 */ /* 0x040fe20000000100 */
[----:B------:R-:W-:Y:S01]  /*2920*/  FADD R29, -R2, R29 ;  /* 0x0000001d021d7221 */ /* 0x000fe20000000100 */
[----:B------:R-:W-:Y:S01]  /*2930*/  FMUL R18, R36, 1.4426950216293334961 ;  /* 0x3fb8aa3b24127820 */ /* 0x000fe20000400000 */
[----:B------:R0:W1:Y:S01]  /*2940*/  MUFU.EX2 R11, R32 ;  /* 0x00000020000b7308 */ /* 0x0000620000000800 */
[----:B--2---:R-:W-:Y:S01]  /*2950*/  @!P3 FMUL R7, R7, R7 ;  /* 0x000000070707b220 */ /* 0x004fe20000400000 */
[----:B------:R-:W-:Y:S01]  /*2960*/  FSETP.GEU.AND P3, PT, R31, -126, PT ;  /* 0xc2fc00001f00780b */ /* 0x000fe20003f6e000 */
[----:B------:R-:W-:Y:S01]  /*2970*/  FMUL R29, R29, 1.4426950216293334961 ;  /* 0x3fb8aa3b1d1d7820 */ /* 0x000fe20000400000 */
[----:B---3--:R-:W-:Y:S01]  /*2980*/  PRMT R33, R15, 0x7632, R33 ;  /* 0x000076320f217816 */ /* 0x008fe20000000021 */
[----:B------:R-:W-:Y:S01]  /*2990*/  FADD R13, R13, R28 ;  /* 0x0000001c0d0d7221 */ /* 0x000fe20000000000 */
[----:B------:R-:W-:Y:S01]  /*29a0*/  FADD R17, R12, R17 ;  /* 0x000000110c117221 */ /* 0x000fe20000000000 */
[----:B------:R-:W-:Y:S01]  /*29b0*/  FADD R8, R8, R7 ;  /* 0x0000000708087221 */ /* 0x000fe20000000000 */
[----:B----4-:R-:W-:Y:S01]  /*29c0*/  @!P6 FMUL R14, R14, R14 ;  /* 0x0000000e0e0ee220 */ /* 0x010fe20000400000 */
[----:B------:R-:W-:Y:S01]  /*29d0*/  FSETP.GEU.AND P6, PT, R34, -126, PT ;  /* 0xc2fc00002200780b */ /* 0x000fe20003fce000 */
[----:B------:R-:W-:Y:S01]  /*29e0*/  @!P5 FMUL R30, R30, 0.5 ;  /* 0x3f0000001e1ed820 */ /* 0x000fe20000400000 */
[----:B------:R-:W-:Y:S01]  /*29f0*/  SHF.L.U32 R33, R33, 0x10, RZ ;  /* 0x0000001021217819 */ /* 0x000fe200000006ff */
[----:B------:R-:W-:Y:S01]  /*2a00*/  FADD R14, R14, R13 ;  /* 0x0000000d0e0e7221 */ /* 0x000fe20000000000 */
[----:B0-----:R-:W-:Y:S01]  /*2a10*/  PRMT R32, R19, 0x7632, R32 ;  /* 0x0000763213207816 */ /* 0x001fe20000000020 */
[----:B------:R-:W-:Y:S01]  /*2a20*/  FADD R17, R26, R17 ;  /* 0x000000111a117221 */ /* 0x000fe20000000000 */
[----:B------:R-:W-:Y:S01]  /*2a30*/  @!P3 FMUL R31, R31, 0.5 ;  /* 0x3f0000001f1fb820 */ /* 0x000fe20000400000 */
[----:B-1----:R-:W-:Y:S01]  /*2a40*/  @!P4 FMUL R11, R11, R11 ;  /* 0x0000000b0b0bc220 */ /* 0x002fe20000400000 */
[----:B------:R-:W-:Y:S01]  /*2a50*/  FSETP.GEU.AND P4, PT, R29, -126, PT ;  /* 0xc2fc00001d00780b */ /* 0x000fe20003f8e000 */
[----:B------:R-:W0:Y:S01]  /*2a60*/  MUFU.EX2 R30, R30 ;  /* 0x0000001e001e7308 */ /* 0x000e220000000800 */
[----:B------:R-:W-:Y:S01]  /*2a70*/  FADD R33, -R2, R33 ;  /* 0x0000002102217221 */ /* 0x000fe20000000100 */
[----:B------:R-:W-:Y:S01]  /*2a80*/  FADD R11, R11, R8 ;  /* 0x000000080b0b7221 */ /* 0x000fe20000000000 */
[----:B------:R-:W-:Y:S01]  /*2a90*/  FADD R14, R14, R17 ;  /* 0x000000110e0e7221 */ /* 0x000fe20000000000 */
[----:B------:R-:W-:Y:S01]  /*2aa0*/  @!P6 FMUL R34, R34, 0.5 ;  /* 0x3f0000002222e820 */ /* 0x000fe20000400000 */
[----:B------:R-:W-:Y:S01]  /*2ab0*/  FMUL R19, R33, 1.4426950216293334961 ;  /* 0x3fb8aa3b21137820 */ /* 0x000fe20000400000 */
[----:B------:R-:W-:Y:S01]  /*2ac0*/  SHF.L.U32 R33, R32, 0x10, RZ ;  /* 0x0000001020217819 */ /* 0x000fe200000006ff */
[----:B------:R-:W-:Y:S01]  /*2ad0*/  FMUL R32, R35, 1.4426950216293334961 ;  /* 0x3fb8aa3b23207820 */ /* 0x000fe20000400000 */
[----:B------:R-:W1:Y:S01]  /*2ae0*/  MUFU.EX2 R31, R31 ;  /* 0x0000001f001f7308 */ /* 0x000e620000000800 */
[----:B------:R-:W-:-:S02]  /*2af0*/  FADD R11, R11, R14 ;  /* 0x0000000e0b0b7221 */ /* 0x000fc40000000000 */
[----:B------:R-:W-:Y:S01]  /*2b00*/  FADD R33, -R2, R33 ;  /* 0x0000002102217221 */ /* 0x000fe20000000100 */
[----:B------:R-:W-:-:S03]  /*2b10*/  @!P4 FMUL R29, R29, 0.5 ;  /* 0x3f0000001d1dc820 */ /* 0x000fc60000400000 */
[----:B------:R-:W-:Y:S01]  /*2b20*/  FMUL R33, R33, 1.4426950216293334961 ;  /* 0x3fb8aa3b21217820 */ /* 0x000fe20000400000 */
[----:B------:R2:W3:Y:S01]  /*2b30*/  MUFU.EX2 R15, R34 ;  /* 0x00000022000f7308 */ /* 0x0004e20000000800 */
[----:B0-----:R-:W-:Y:S01]  /*2b40*/  @!P5 FMUL R30, R30, R30 ;  /* 0x0000001e1e1ed220 */ /* 0x001fe20000400000 */
[----:B------:R-:W-:-:S03]  /*2b50*/  FSETP.GEU.AND P5, PT, R18, -126, PT ;  /* 0xc2fc00001200780b */ /* 0x000fc60003fae000 */
[----:B------:R-:W-:-:S03]  /*2b60*/  FADD R25, R25, R30 ;  /* 0x0000001e19197221 */ /* 0x000fc60000000000 */
[----:B------:R-:W0:Y:S01]  /*2b70*/  MUFU.EX2 R29, R29 ;  /* 0x0000001d001d7308 */ /* 0x000e220000000800 */
[----:B-1----:R-:W-:Y:S01]  /*2b80*/  @!P3 FMUL R31, R31, R31 ;  /* 0x0000001f1f1fb220 */ /* 0x002fe20000400000 */
[----:B------:R-:W-:-:S03]  /*2b90*/  FSETP.GEU.AND P3, PT, R32, -126, PT ;  /* 0xc2fc00002000780b */ /* 0x000fc60003f6e000 */
[----:B--2---:R-:W-:Y:S02]  /*2ba0*/  FADD R34, RZ, R31 ;  /* 0x0000001fff227221 */ /* 0x004fe40000000000 */
[----:B------:R-:W-:Y:S01]  /*2bb0*/  @!P5 FMUL R18, R18, 0.5 ;  /* 0x3f0000001212d820 */ /* 0x000fe20000400000 */
[----:B---3--:R-:W-:Y:S01]  /*2bc0*/  @!P6 FMUL R15, R15, R15 ;  /* 0x0000000f0f0fe220 */ /* 0x008fe20000400000 */
[----:B------:R-:W-:-:S03]  /*2bd0*/  FSETP.GEU.AND P6, PT, R19, -126, PT ;  /* 0xc2fc00001300780b */ /* 0x000fc60003fce000 */
[----:B------:R-:W-:Y:S01]  /*2be0*/  FADD R15, R10, R15 ;  /* 0x0000000f0a0f7221 */ /* 0x000fe20000000000 */
[----:B------:R-:W1:Y:S02]  /*2bf0*/  MUFU.EX2 R18, R18 ;  /* 0x0000001200127308 */ /* 0x000e640000000800 */
[----:B------:R-:W-:Y:S01]  /*2c00*/  @!P3 FMUL R32, R32, 0.5 ;  /* 0x3f0000002020b820 */ /* 0x000fe20000400000 */
[----:B0-----:R-:W-:Y:S01]  /*2c10*/  @!P4 FMUL R29, R29, R29 ;  /* 0x0000001d1d1dc220 */ /* 0x001fe20000400000 */
[----:B------:R-:W-:-:S03]  /*2c20*/  FSETP.GEU.AND P4, PT, R33, -126, PT ;  /* 0xc2fc00002100780b */ /* 0x000fc60003f8e000 */
[----:B------:R-:W-:Y:S01]  /*2c30*/  FADD R34, R34, R29 ;  /* 0x0000001d22227221 */ /* 0x000fe20000000000 */
[----:B------:R-:W0:Y:S01]  /*2c40*/  MUFU.EX2 R32, R32 ;  /* 0x0000002000207308 */ /* 0x000e220000000800 */
[----:B------:R-:W-:-:S07]  /*2c50*/  @!P6 FMUL R19, R19, 0.5 ;  /* 0x3f0000001313e820 */ /* 0x000fce0000400000 */
[----:B------:R-:W2:Y:S01]  /*2c60*/  MUFU.EX2 R19, R19 ;  /* 0x0000001300137308 */ /* 0x000ea20000000800 */
[----:B------:R-:W-:Y:S01]  /*2c70*/  @!P4 FMUL R33, R33, 0.5 ;  /* 0x3f0000002121c820 */ /* 0x000fe20000400000 */
[----:B-1----:R-:W-:-:S04]  /*2c80*/  @!P5 FMUL R18, R18, R18 ;  /* 0x000000121212d220 */ /* 0x002fc80000400000 */
[----:B------:R-:W-:Y:S02]  /*2c90*/  FADD R18, R18, R15 ;  /* 0x0000000f12127221 */ /* 0x000fe40000000000 */
[----:B------:R-:W1:Y:S01]  /*2ca0*/  MUFU.EX2 R33, R33 ;  /* 0x0000002100217308 */ /* 0x000e620000000800 */
[----:B0-----:R-:W-:-:S04]  /*2cb0*/  @!P3 FMUL R32, R32, R32 ;  /* 0x000000202020b220 */ /* 0x001fc80000400000 */
[----:B------:R-:W-:Y:S01]  /*2cc0*/  FADD R32, R32, R25 ;  /* 0x0000001920207221 */ /* 0x000fe20000000000 */
[----:B--2---:R-:W-:-:S03]  /*2cd0*/  @!P6 FMUL R19, R19, R19 ;  /* 0x000000131313e220 */ /* 0x004fc60000400000 */
[----:B------:R-:W-:Y:S01]  /*2ce0*/  FADD R11, R32, R11 ;  /* 0x0000000b200b7221 */ /* 0x000fe20000000000 */
[----:B------:R-:W-:-:S03]  /*2cf0*/  FADD R34, R34, R19 ;  /* 0x0000001322227221 */ /* 0x000fc60000000000 */
[----:B------:R-:W-:Y:S01]  /*2d00*/  FADD R18, R18, R11 ;  /* 0x0000000b12127221 */ /* 0x000fe20000000000 */
[----:B-1----:R-:W-:-:S04]  /*2d10*/  @!P4 FMUL R33, R33, R33 ;  /* 0x000000212121c220 */ /* 0x002fc80000400000 */
[----:B------:R-:W-:-:S04]  /*2d20*/  FADD R33, R33, R34 ;  /* 0x0000002221217221 */ /* 0x000fc80000000000 */
[----:B------:R-:W-:-:S05]  /*2d30*/  FADD R18, R33, R18 ;  /* 0x0000001221127221 */ /* 0x000fca0000000000 */
[----:B------:R-:W0:Y:S02]  /*2d40*/  SHFL.BFLY PT, R5, R18, 0x10, 0x1f ;  /* 0x0e001f0012057f89 */ /* 0x000e2400000e0000 */
[----:B0-----:R-:W-:-:S05]  /*2d50*/  FADD R5, R18, R5 ;  /* 0x0000000512057221 */ /* 0x001fca0000000000 */
        /* <DEDUP_REMOVED lines=8> */
[----:B------:R-:W-:Y:S04]  /*2de0*/  @!P2 STS [R24], R9 ;  /* 0x000000091800a388 */ /* 0x000fe80000000800 */
[----:B------:R-:W-:Y:S06]  /*2df0*/  BAR.SYNC 0x0 ;  /* 0x0000000000007b1d */ /* 0x000fec0000000000 */
[----:B------:R-:W0:Y:S01]  /*2e00*/  @!P1 LDS R23, [R22.X4] ;  /* 0x0000000016179984 */ /* 0x000e220000004800 */
[----:B------:R-:W-:-:S03]  /*2e10*/  MOV R9, 0xfffff800 ;  /* 0xfffff80000097802 */ /* 0x000fc60000000f00 */
[----:B0-----:R-:W0:Y:S02]  /*2e20*/  SHFL.BFLY PT, R8, R23, 0x4, 0x1f ;  /* 0x0c801f0017087f89 */ /* 0x001e2400000e0000 */
[----:B0-----:R-:W-:-:S05]  /*2e30*/  FADD R4, R23, R8 ;  /* 0x0000000817047221 */ /* 0x001fca0000000000 */
[----:B------:R-:W0:Y:S02]  /*2e40*/  SHFL.BFLY PT, R5, R4, 0x2, 0x1f ;  /* 0x0c401f0004057f89 */ /* 0x000e2400000e0000 */
[----:B0-----:R-:W-:-:S05]  /*2e50*/  FADD R5, R4, R5 ;  /* 0x0000000504057221 */ /* 0x001fca0000000000 */
[----:B------:R-:W0:Y:S02]  /*2e60*/  SHFL.BFLY PT, R8, R5, 0x1, 0x1f ;  /* 0x0c201f0005087f89 */ /* 0x000e2400000e0000 */
[----:B0-----:R-:W-:-:S05]  /*2e70*/  FADD R7, R5, R8 ;  /* 0x0000000805077221 */ /* 0x001fca0000000000 */
[----:B------:R-:W-:Y:S04]  /*2e80*/  @P0 STS [R22.X4], R7 ;  /* 0x0000000716000388 */ /* 0x000fe80000004800 */
[----:B------:R-:W-:Y:S06]  /*2e90*/  BAR.SYNC 0x0 ;  /* 0x0000000000007b1d */ /* 0x000fec0000000000 */
[----:B------:R-:W0:Y:S01]  /*2ea0*/  LDS R8, [RZ] ;  /* 0x00000000ff087984 */ /* 0x000e220000000800 */
[----:B------:R-:W-:-:S04]  /*2eb0*/  IADD3 R20, P0, R20, c[0x0][0x168], RZ ;  /* 0x00005a0014147a10 */ /* 0x000fc80007f1e0ff */
[----:B------:R-:W-:-:S02]  /*2ec0*/  IADD3.X R21, R21, c[0x0][0x16c], RZ, P0, !PT ;  /* 0x00005b0015157a10 */ /* 0x000fc400007fe4ff */
.L_x_26:
[----:B0-----:R-:W-:Y:S02]  /*2ed0*/  MOV R4, R0 ;  /* 0x0000000000047202 */ /* 0x001fe40000000f00 */
[----:B------:R-:W-:-:S06]  /*2ee0*/  MOV R5, R3 ;  /* 0x0000000300057202 */ /* 0x000fcc0000000f00 */
[----:B------:R-:W2:Y:S01]  /*2ef0*/  LDG.E.EF.128 R4, [R4.64] ;  /* 0x0000000a04047981 */ /* 0x000ea2000c0e1d00 */
[----:B0-----:R-:W-:Y:S01]  /*2f00*/  FMUL R17, R8, 0.25 ;  /* 0x3e80000008117820 */ /* 0x001fe20000400000 */
[----:B------:R-:W-:Y:S01]  /*2f10*/  IADD3 R9, R9, 0x800, RZ ;  /* 0x0000080009097810 */ /* 0x000fe20007ffe0ff */
[----:B--2---:R-:W-:-:S04]  /*2f20*/  IMAD.U32 R11, R4, 0x10000, RZ ;  /* 0x00010000040b7824 */ /* 0x004fc800078e00ff */
[----:B------:R-:W-:Y:S01]  /*2f30*/  FADD R10, -R2, R11 ;  /* 0x0000000b020a7221 */ /* 0x000fe20000000100 */
[----:B------:R-:W-:Y:S02]  /*2f40*/  SHF.L.U32 R11, R5, 0x10, RZ ;  /* 0x00000010050b7819 */ /* 0x000fe400000006ff */
[----:B------:R-:W-:Y:S01]  /*2f50*/  PRMT R5, R4, 0x7632, R5 ;  /* 0x0000763204057816 */ /* 0x000fe20000000005 */
[----:B------:R-:W-:Y:S02]  /*2f60*/  FMUL R12, R10, 1.4426950216293334961 ;  /* 0x3fb8aa3b0a0c7820 */ /* 0x000fe40000400000 */
[----:B------:R-:W-:Y:S01]  /*2f70*/  FADD R10, -R2, R11 ;  /* 0x0000000b020a7221 */ /* 0x000fe20000000100 */
[----:B------:R-:W-:Y:S02]  /*2f80*/  SHF.L.U32 R11, R6, 0x10, RZ ;  /* 0x00000010060b7819 */ /* 0x000fe400000006ff */
[----:B------:R-:W-:Y:S01]  /*2f90*/  FSETP.GEU.AND P5, PT, R12, -126, PT ;  /* 0xc2fc00000c00780b */ /* 0x000fe20003fae000 */
[----:B------:R-:W-:Y:S01]  /*2fa0*/  FMUL R14, R10, 1.4426950216293334961 ;  /* 0x3fb8aa3b0a0e7820 */ /* 0x000fe20000400000 */
[----:B------:R-:W-:Y:S01]  /*2fb0*/  PRMT R6, R5, 0x7632, R6 ;  /* 0x0000763205067816 */ /* 0x000fe20000000006 */
[----:B------:R-:W-:Y:S01]  /*2fc0*/  FADD R10, -R2, R11 ;  /* 0x0000000b020a7221 */ /* 0x000fe20000000100 */
[----:B------:R-:W-:-:S02]  /*2fd0*/  SHF.L.U32 R11, R7, 0x10, RZ ;  /* 0x00000010070b7819 */ /* 0x000fc400000006ff */
[----:B------:R-:W-:Y:S01]  /*2fe0*/  FSETP.GEU.AND P6, PT, R14, -126, PT ;  /* 0xc2fc00000e00780b */ /* 0x000fe20003fce000 */
[----:B------:R-:W-:Y:S01]  /*2ff0*/  FMUL R15, R10, 1.4426950216293334961 ;  /* 0x3fb8aa3b0a0f7820 */ /* 0x000fe20000400000 */
[----:B------:R-:W-:Y:S01]  /*3000*/  PRMT R7, R7, 0x7632, R7 ;  /* 0x0000763207077816 */ /* 0x000fe20000000007 */
[----:B------:R-:W-:Y:S01]  /*3010*/  FADD R10, -R2, R11 ;  /* 0x0000000b020a7221 */ /* 0x000fe20000000100 */
[----:B------:R-:W-:Y:S02]  /*3020*/  SHF.L.U32 R11, R5, 0x10, RZ ;  /* 0x00000010050b7819 */ /* 0x000fe400000006ff */
[----:B------:R-:W-:Y:S01]  /*3030*/  FSETP.GEU.AND P0, PT, R15, -126, PT ;  /* 0xc2fc00000f00780b */ /* 0x000fe20003f0e000 */
[----:B------:R-:W-:Y:S01]  /*3040*/  @!P5 FMUL R12, R12, 0.5 ;  /* 0x3f0000000c0cd820 */ /* 0x000fe20000400000 */
[----:B------:R-:W-:Y:S01]  /*3050*/  PRMT R5, R6, 0x7632, R5 ;  /* 0x0000763206057816 */ /* 0x000fe20000000005 */
[----:B------:R-:W-:Y:S01]  /*3060*/  FADD R11, -R2, R11 ;  /* 0x0000000b020b7221 */ /* 0x000fe20000000100 */
[----:B------:R-:W-:Y:S01]  /*3070*/  SHF.L.U32 R13, R6, 0x10, RZ ;  /* 0x00000010060d7819 */ /* 0x000fe200000006ff */
[----:B------:R-:W0:Y:S01]  /*3080*/  MUFU.EX2 R4, R12 ;  /* 0x0000000c00047308 */ /* 0x000e220000000800 */
[----:B------:R-:W-:Y:S01]  /*3090*/  SHF.L.U32 R5, R5, 0x10, RZ ;  /* 0x0000001005057819 */ /* 0x000fe200000006ff */
[----:B------:R-:W-:Y:S01]  /*30a0*/  @!P6 FMUL R14, R14, 0.5 ;  /* 0x3f0000000e0ee820 */ /* 0x000fe20000400000 */
[----:B------:R-:W-:Y:S01]  /*30b0*/  SHF.L.U32 R7, R7, 0x10, RZ ;  /* 0x0000001007077819 */ /* 0x000fe200000006ff */
[----:B------:R-:W-:Y:S01]  /*30c0*/  FADD R13, -R2, R13 ;  /* 0x0000000d020d7221 */ /* 0x000fe20000000100 */
[----:B------:R-:W-:Y:S01]  /*30d0*/  FMUL R10, R10, 1.4426950216293334961 ;  /* 0x3fb8aa3b0a0a7820 */ /* 0x000fe20000400000 */
[C---:B------:R-:W-:Y:S01]  /*30e0*/  FADD R5, -R2.reuse, R5 ;  /* 0x0000000502057221 */ /* 0x040fe20000000100 */
[----:B------:R-:W-:Y:S01]  /*30f0*/  FMUL R11, R11, 1.4426950216293334961 ;  /* 0x3fb8aa3b0b0b7820 */ /* 0x000fe20000400000 */
[----:B------:R-:W-:Y:S01]  /*3100*/  FADD R7, -R2, R7 ;  /* 0x0000000702077221 */ /* 0x000fe20000000100 */
[----:B------:R-:W-:Y:S01]  /*3110*/  @!P0 FMUL R15, R15, 0.5 ;  /* 0x3f0000000f0f8820 */ /* 0x000fe20000400000 */
[----:B------:R-:W-:Y:S01]  /*3120*/  FMUL R5, R5, 1.4426950216293334961 ;  /* 0x3fb8aa3b05057820 */ /* 0x000fe20000400000 */
[----:B------:R-:W1:Y:S01]  /*3130*/  MUFU.EX2 R14, R14 ;  /* 0x0000000e000e7308 */ /* 0x000e620000000800 */
[----:B------:R-:W-:Y:S01]  /*3140*/  FMUL R13, R13, 1.4426950216293334961 ;  /* 0x3fb8aa3b0d0d7820 */ /* 0x000fe20000400000 */
[----:B------:R-:W-:Y:S01]  /*3150*/  FMUL R7, R7, 1.4426950216293334961 ;  /* 0x3fb8aa3b07077820 */ /* 0x000fe20000400000 */
[----:B------:R-:W-:-:S02]  /*3160*/  FSETP.GEU.AND P1, PT, R10, -126, PT ;  /* 0xc2fc00000a00780b */ /* 0x000fc40003f2e000 */
[----:B------:R-:W-:Y:S01]  /*3170*/  FSETP.GEU.AND P2, PT, R11, -126, PT ;  /* 0xc2fc00000b00780b */ /* 0x000fe20003f4e000 */
[----:B0-----:R-:W-:Y:S01]  /*3180*/  @!P5 FMUL R4, R4, R4 ;  /* 0x000000040404d220 */ /* 0x001fe20000400000 */
[----:B------:R-:W-:Y:S01]  /*3190*/  FSETP.GEU.AND P4, PT, R5, -126, PT ;  /* 0xc2fc00000500780b */ /* 0x000fe20003f8e000 */
[----:B------:R-:W0:Y:S01]  /*31a0*/  MUFU.EX2 R15, R15 ;  /* 0x0000000f000f7308 */ /* 0x000e220000000800 */
[----:B------:R-:W-:Y:S02]  /*31b0*/  FSETP.GEU.AND P3, PT, R13, -126, PT ;  /* 0xc2fc00000d00780b */ /* 0x000fe40003f6e000 */
[----:B------:R-:W-:-:S05]  /*31c0*/  FSETP.GEU.AND P5, PT, R7, -126, PT ;  /* 0xc2fc00000700780b */ /* 0x000fca0003fae000 */
[----:B------:R-:W-:Y:S01]  /*31d0*/  @!P1 FMUL R10, R10, 0.5 ;  /* 0x3f0000000a0a9820 */ /* 0x000fe20000400000 */
[----:B-1----:R-:W-:Y:S01]  /*31e0*/  @!P6 FMUL R14, R14, R14 ;  /* 0x0000000e0e0ee220 */ /* 0x002fe20000400000 */
[----:B------:R-:W-:Y:S01]  /*31f0*/  @!P2 FMUL R11, R11, 0.5 ;  /* 0x3f0000000b0ba820 */ /* 0x000fe20000400000 */
[C---:B------:R-:W-:Y:S01]  /*3200*/  FSETP.GEU.AND P6, PT, |R8|.reuse, 1.175494350822287508e-38, PT ;  /* 0x008000000800780b */ /* 0x040fe20003fce200 */
[----:B------:R-:W-:Y:S02]  /*3210*/  @!P4 FMUL R5, R5, 0.5 ;  /* 0x3f0000000505c820 */ /* 0x000fe40000400000 */
[----:B------:R-:W-:Y:S01]  /*3220*/  @!P3 FMUL R13, R13, 0.5 ;  /* 0x3f0000000d0db820 */ /* 0x000fe20000400000 */
[----:B------:R-:W1:Y:S01]  /*3230*/  MUFU.EX2 R10, R10 ;  /* 0x0000000a000a7308 */ /* 0x000e620000000800 */
[----:B------:R-:W-:Y:S01]  /*3240*/  @!P5 FMUL R7, R7, 0.5 ;  /* 0x3f0000000707d820 */ /* 0x000fe20000400000 */
[----:B0-----:R-:W-:Y:S01]  /*3250*/  @!P0 FMUL R15, R15, R15 ;  /* 0x0000000f0f0f8220 */ /* 0x001fe20000400000 */
[----:B------:R-:W-:-:S04]  /*3260*/  FSETP.GT.AND P0, PT, |R8|, 8.50705917302346158658e+37, PT ;  /* 0x7e8000000800780b */ /* 0x000fc80003f04200 */
[----:B------:R-:W-:Y:S01]  /*3270*/  FSEL R17, R17, R8, P0 ;  /* 0x0000000811117208 */ /* 0x000fe20000000000 */
[----:B------:R-:W0:Y:S04]  /*3280*/  MUFU.EX2 R11, R11 ;  /* 0x0000000b000b7308 */ /* 0x000e280000000800 */
[----:B------:R-:W-:-:S04]  /*3290*/  @!P6 FMUL R17, R17, 16777216 ;  /* 0x4b8000001111e820 */ /* 0x000fc80000400000 */
[----:B------:R-:W2:Y:S01]  /*32a0*/  MUFU.EX2 R5, R5 ;  /* 0x0000000500057308 */ /* 0x000ea20000000800 */
[----:B-1----:R-:W-:Y:S01]  /*32b0*/  @!P1 FMUL R10, R10, R10 ;  /* 0x0000000a0a0a9220 */ /* 0x002fe20000400000 */
[----:B------:R-:W-:Y:S01]  /*32c0*/  @P0 FMUL R4, R4, 0.25 ;  /* 0x3e80000004040820 */ /* 0x000fe20000400000 */
[----:B------:R-:W-:Y:S01]  /*32d0*/  @P0 FMUL R15, R15, 0.25 ;  /* 0x3e8000000f0f0820 */ /* 0x000fe20000400000 */
[----:B------:R-:W-:Y:S01]  /*32e0*/  @P0 FMUL R14, R14, 0.25 ;  /* 0x3e8000000e0e0820 */ /* 0x000fe20000400000 */
[----:B------:R-:W-:Y:S01]  /*32f0*/  @P0 FMUL R10, R10, 0.25 ;  /* 0x3e8000000a0a0820 */ /* 0x000fe20000400000 */
[----:B------:R-:W-:Y:S01]  /*3300*/  @!P6 FMUL R4, R4, 16777216 ;  /* 0x4b8000000404e820 */ /* 0x000fe20000400000 */
[----:B------:R-:W-:Y:S01]  /*3310*/  @!P6 FMUL R15, R15, 16777216 ;  /* 0x4b8000000f0fe820 */ /* 0x000fe20000400000 */
[----:B------:R-:W1:Y:S01]  /*3320*/  MUFU.EX2 R13, R13 ;  /* 0x0000000d000d7308 */ /* 0x000e620000000800 */
[----:B0-----:R-:W-:Y:S01]  /*3330*/  @!P2 FMUL R11, R11, R11 ;  /* 0x0000000b0b0ba220 */ /* 0x001fe20000400000 */
[----:B------:R-:W-:Y:S01]  /*3340*/  @!P6 FMUL R10, R10, 16777216 ;  /* 0x4b8000000a0ae820 */ /* 0x000fe20000400000 */
[----:B------:R-:W-:Y:S01]  /*3350*/  @!P6 FMUL R14, R14, 16777216 ;  /* 0x4b8000000e0ee820 */ /* 0x000fe20000400000 */
[----:B------:R-:W-:Y:S01]  /*3360*/  IADD3 R0, P1, R0, 0x1000, RZ ;  /* 0x0000100000007810 */ /* 0x000fe20007f3e0ff */
[----:B------:R-:W-:-:S03]  /*3370*/  @P0 FMUL R11, R11, 0.25 ;  /* 0x3e8000000b0b0820 */ /* 0x000fc60000400000 */
[----:B------:R-:W0:Y:S01]  /*3380*/  MUFU.EX2 R7, R7 ;  /* 0x0000000700077308 */ /* 0x000e220000000800 */
[----:B--2---:R-:W-:Y:S01]  /*3390*/  @!P4 FMUL R5, R5, R5 ;  /* 0x000000050505c220 */ /* 0x004fe20000400000 */
[----:B------:R-:W-:Y:S01]  /*33a0*/  @!P6 FMUL R11, R11, 16777216 ;  /* 0x4b8000000b0be820 */ /* 0x000fe20000400000 */
[----:B------:R-:W-:Y:S02]  /*33b0*/  IADD3.X R3, RZ, R3, RZ, P1, !PT ;  /* 0x00000003ff037210 */ /* 0x000fe40000ffe4ff */
[----:B------:R-:W-:-:S03]  /*33c0*/  @P0 FMUL R5, R5, 0.25 ;  /* 0x3e80000005050820 */ /* 0x000fc60000400000 */
[----:B------:R-:W2:Y:S01]  /*33d0*/  MUFU.RCP R6, R17 ;  /* 0x0000001100067308 */ /* 0x000ea20000001000 */
[----:B-1----:R-:W-:Y:S01]  /*33e0*/  @!P3 FMUL R13, R13, R13 ;  /* 0x0000000d0d0db220 */ /* 0x002fe20000400000 */
[----:B------:R-:W-:-:S03]  /*33f0*/  @!P6 FMUL R5, R5, 16777216 ;  /* 0x4b8000000505e820 */ /* 0x000fc60000400000 */
[----:B------:R-:W-:Y:S01]  /*3400*/  @P0 FMUL R13, R13, 0.25 ;  /* 0x3e8000000d0d0820 */ /* 0x000fe20000400000 */
[----:B0-----:R-:W-:-:S03]  /*3410*/  @!P5 FMUL R7, R7, R7 ;  /* 0x000000070707d220 */ /* 0x001fc60000400000 */
[----:B------:R-:W-:Y:S01]  /*3420*/  @!P6 FMUL R13, R13, 16777216 ;  /* 0x4b8000000d0de820 */ /* 0x000fe20000400000 */
[----:B------:R-:W-:Y:S01]  /*3430*/  @P0 FMUL R7, R7, 0.25 ;  /* 0x3e80000007070820 */ /* 0x000fe20000400000 */
[----:B------:R-:W-:-:S03]  /*3440*/  ISETP.GE.U32.AND P0, PT, R9, 0x1800, PT ;  /* 0x000018000900780c */ /* 0x000fc60003f06070 */
[----:B------:R-:W-:Y:S01]  /*3450*/  @!P6 FMUL R7, R7, 16777216 ;  /* 0x4b8000000707e820 */ /* 0x000fe20000400000 */
[C---:B--2---:R-:W-:Y:S01]  /*3460*/  FMUL R12, R6.reuse, R10 ;  /* 0x0000000a060c7220 */ /* 0x044fe20000400000 */
[C---:B------:R-:W-:Y:S01]  /*3470*/  FMUL R4, R6.reuse, R4 ;  /* 0x0000000406047220 */ /* 0x040fe20000400000 */
[C---:B------:R-:W-:Y:S01]  /*3480*/  FMUL R15, R6.reuse, R15 ;  /* 0x0000000f060f7220 */ /* 0x040fe20000400000 */
[C---:B------:R-:W-:Y:S01]  /*3490*/  FMUL R11, R6.reuse, R11 ;  /* 0x0000000b060b7220 */ /* 0x040fe20000400000 */
[C---:B------:R-:W-:Y:S01]  /*34a0*/  FMUL R10, R6.reuse, R5 ;  /* 0x00000005060a7220 */ /* 0x040fe20000400000 */
[C---:B------:R-:W-:Y:S01]  /*34b0*/  FMUL R14, R6.reuse, R14 ;  /* 0x0000000e060e7220 */ /* 0x040fe20000400000 */
[C---:B------:R-:W-:Y:S01]  /*34c0*/  FMUL R13, R6.reuse, R13 ;  /* 0x0000000d060d7220 */ /* 0x040fe20000400000 */
[----:B------:R-:W-:Y:S01]  /*34d0*/  FMUL R7, R6, R7 ;  /* 0x0000000706077220 */ /* 0x000fe20000400000 */
[----:B------:R-:W-:Y:S02]  /*34e0*/  F2FP.BF16.F32.PACK_AB R4, R11, R4 ;  /* 0x000000040b04723e */ /* 0x000fe400000010ff */
[----:B------:R-:W-:-:S02]  /*34f0*/  F2FP.BF16.F32.PACK_AB R6, R10, R15 ;  /* 0x0000000f0a06723e */ /* 0x000fc400000010ff */
[----:B------:R-:W-:Y:S02]  /*3500*/  F2FP.BF16.F32.PACK_AB R5, R13, R14 ;  /* 0x0000000e0d05723e */ /* 0x000fe400000010ff */
[----:B------:R-:W-:Y:S02]  /*3510*/  F2FP.BF16.F32.PACK_AB R7, R7, R12 ;  /* 0x0000000c0707723e */ /* 0x000fe400000010ff */
[----:B------:R-:W-:Y:S02]  /*3520*/  MOV R10, R20 ;  /* 0x00000014000a7202 */ /* 0x000fe40000000f00 */
[----:B------:R-:W-:Y:S02]  /*3530*/  MOV R11, R21 ;  /* 0x00000015000b7202 */ /* 0x000fe40000000f00 */
[----:B------:R-:W-:-:S03]  /*3540*/  IADD3 R20, P2, R20, 0x1000, RZ ;  /* 0x0000100014147810 */ /* 0x000fc60007f5e0ff */
[----:B------:R0:W-:Y:S01]  /*3550*/  STG.E.128 [R10.64], R4 ;  /* 0x000000040a007986 */ /* 0x0001e2000c101d0a */
[----:B------:R-:W-:Y:S01]  /*3560*/  IADD3.X R21, RZ, R21, RZ, P2, !PT ;  /* 0x00000015ff157210 */ /* 0x000fe200017fe4ff */
[----:B------:R-:W-:Y:S05]  /*3570*/  @!P0 BRA `(.L_x_26) ;  /* 0xfffff95000008947 */ /* 0x000fea000383ffff */
[----:B------:R-:W-:Y:S05]  /*3580*/  EXIT ;  /* 0x000000000000794d */ /* 0x000fea0003800000 */
.L_x_27:
[----:B------:R-:W-:-:S00]  /*3590*/  BRA `(.L_x_27) ;  /* 0xfffffff000007947 */ /* 0x000fc0000383ffff */
[----:B------:R-:W-:-:S00]  /*35a0*/  NOP ;  /* 0x0000000000007918 */ /* 0x000fc00000000000 */
        /* <DEDUP_REMOVED lines=13> */
.L_x_28:


//--------------------- .nv.global.init           --------------------------
	.section	.nv.global.init,"aw",@progbits
.nv.global.init:
	.type		_$_str,@object
	.size		_$_str,(.L_0 - _$_str)
_$_str:
        /*0000*/ 	.byte	0x5f, 0x5f, 0x43, 0x55, 0x44, 0x41, 0x5f, 0x46, 0x54, 0x5a, 0x00
.L_0:


//--------------------- .nv.shared.triton__0d1d2de3de --------------------------
	.section	.nv.shared.triton__0d1d2de3de,"aw",@nobits
	.align	16
